//
// Generated by NVIDIA NVVM Compiler
//
// Compiler Build ID: CL-36424714
// Cuda compilation tools, release 13.0, V13.0.88
// Based on NVVM 20.0.0
//

.version 9.0
.target sm_100
.address_size 64

	// .globl	_Z3addiPfS_
.extern .func  (.param .b32 func_retval0) vprintf
(
	.param .b64 vprintf_param_0,
	.param .b64 vprintf_param_1
)
;
.global .align 8 .u64 a;
.global .align 1 .b8 $str[44] = {67, 79, 85, 78, 84, 32, 58, 32, 37, 100, 32, 45, 45, 32, 120, 32, 58, 32, 37, 100, 44, 32, 121, 32, 58, 32, 37, 100, 32, 44, 32, 97, 108, 105, 118, 101, 32, 58, 32, 37, 100, 32, 10};
.global .align 1 .b8 $str$1[4] = {32, 120, 32};
.global .align 1 .b8 $str$2[4] = {32, 46, 32};
.global .align 1 .b8 $str$3[3] = {32, 10};

.visible .entry _Z3addiPfS_(
	.param .u32 _Z3addiPfS__param_0,
	.param .u64 .ptr .align 1 _Z3addiPfS__param_1,
	.param .u64 .ptr .align 1 _Z3addiPfS__param_2
)
{
	.reg .pred 	%p<7>;
	.reg .b32 	%r<27>;
	.reg .b32 	%f<16>;
	.reg .b64 	%rd<24>;

	ld.param.u32 	%r11, [_Z3addiPfS__param_0];
	ld.param.u64 	%rd7, [_Z3addiPfS__param_1];
	ld.param.u64 	%rd8, [_Z3addiPfS__param_2];
	cvta.to.global.u64 	%rd1, %rd8;
	cvta.to.global.u64 	%rd2, %rd7;
	mov.u32 	%r26, %tid.x;
	mov.u32 	%r2, %ntid.x;
	setp.ge.s32 	%p1, %r26, %r11;
	@%p1 bra 	$L__BB0_6;
	add.s32 	%r12, %r26, %r2;
	max.u32 	%r13, %r11, %r12;
	setp.lt.u32 	%p2, %r12, %r11;
	selp.u32 	%r14, 1, 0, %p2;
	add.s32 	%r15, %r12, %r14;
	sub.s32 	%r16, %r13, %r15;
	div.u32 	%r17, %r16, %r2;
	add.s32 	%r3, %r17, %r14;
	and.b32  	%r18, %r3, 3;
	setp.eq.s32 	%p3, %r18, 3;
	@%p3 bra 	$L__BB0_4;
	add.s32 	%r19, %r3, 1;
	and.b32  	%r20, %r19, 3;
	mul.wide.u32 	%rd23, %r26, 4;
	mul.wide.u32 	%rd4, %r2, 4;
	neg.s32 	%r24, %r20;
	mad.lo.s32 	%r26, %r2, %r20, %r26;
$L__BB0_3:
	.pragma "nounroll";
	add.s64 	%rd9, %rd2, %rd23;
	ld.global.f32 	%f1, [%rd9];
	add.s64 	%rd10, %rd1, %rd23;
	ld.global.f32 	%f2, [%rd10];
	add.f32 	%f3, %f1, %f2;
	st.global.f32 	[%rd10], %f3;
	add.s64 	%rd23, %rd23, %rd4;
	add.s32 	%r24, %r24, 1;
	setp.ne.s32 	%p4, %r24, 0;
	@%p4 bra 	$L__BB0_3;
$L__BB0_4:
	setp.lt.u32 	%p5, %r3, 3;
	@%p5 bra 	$L__BB0_6;
$L__BB0_5:
	mul.wide.u32 	%rd11, %r26, 4;
	add.s64 	%rd12, %rd2, %rd11;
	ld.global.f32 	%f4, [%rd12];
	add.s64 	%rd13, %rd1, %rd11;
	ld.global.f32 	%f5, [%rd13];
	add.f32 	%f6, %f4, %f5;
	st.global.f32 	[%rd13], %f6;
	add.s32 	%r21, %r26, %r2;
	mul.wide.u32 	%rd14, %r21, 4;
	add.s64 	%rd15, %rd2, %rd14;
	ld.global.f32 	%f7, [%rd15];
	add.s64 	%rd16, %rd1, %rd14;
	ld.global.f32 	%f8, [%rd16];
	add.f32 	%f9, %f7, %f8;
	st.global.f32 	[%rd16], %f9;
	add.s32 	%r22, %r21, %r2;
	mul.wide.u32 	%rd17, %r22, 4;
	add.s64 	%rd18, %rd2, %rd17;
	ld.global.f32 	%f10, [%rd18];
	add.s64 	%rd19, %rd1, %rd17;
	ld.global.f32 	%f11, [%rd19];
	add.f32 	%f12, %f10, %f11;
	st.global.f32 	[%rd19], %f12;
	add.s32 	%r23, %r22, %r2;
	mul.wide.u32 	%rd20, %r23, 4;
	add.s64 	%rd21, %rd2, %rd20;
	ld.global.f32 	%f13, [%rd21];
	add.s64 	%rd22, %rd1, %rd20;
	ld.global.f32 	%f14, [%rd22];
	add.f32 	%f15, %f13, %f14;
	st.global.f32 	[%rd22], %f15;
	add.s32 	%r26, %r23, %r2;
	setp.lt.s32 	%p6, %r26, %r11;
	@%p6 bra 	$L__BB0_5;
$L__BB0_6:
	ret;

}
	// .globl	_Z5printiPiS_S_
.visible .entry _Z5printiPiS_S_(
	.param .u32 _Z5printiPiS_S__param_0,
	.param .u64 .ptr .align 1 _Z5printiPiS_S__param_1,
	.param .u64 .ptr .align 1 _Z5printiPiS_S__param_2,
	.param .u64 .ptr .align 1 _Z5printiPiS_S__param_3
)
{
	.local .align 8 .b8 	__local_depot1[16];
	.reg .b64 	%SP;
	.reg .b64 	%SPL;
	.reg .pred 	%p<7>;
	.reg .b32 	%r<52>;
	.reg .b64 	%rd<39>;

	mov.u64 	%SPL, __local_depot1;
	cvta.local.u64 	%SP, %SPL;
	ld.param.u32 	%r11, [_Z5printiPiS_S__param_0];
	ld.param.u64 	%rd9, [_Z5printiPiS_S__param_1];
	ld.param.u64 	%rd10, [_Z5printiPiS_S__param_2];
	ld.param.u64 	%rd11, [_Z5printiPiS_S__param_3];
	cvta.to.global.u64 	%rd1, %rd11;
	cvta.to.global.u64 	%rd2, %rd10;
	cvta.to.global.u64 	%rd3, %rd9;
	add.u64 	%rd12, %SP, 0;
	add.u64 	%rd4, %SPL, 0;
	mov.u32 	%r51, %tid.x;
	mov.u32 	%r2, %ntid.x;
	setp.ge.s32 	%p1, %r51, %r11;
	@%p1 bra 	$L__BB1_7;
	add.s32 	%r12, %r51, %r2;
	max.u32 	%r13, %r11, %r12;
	setp.lt.u32 	%p2, %r12, %r11;
	selp.u32 	%r14, 1, 0, %p2;
	add.s32 	%r15, %r12, %r14;
	sub.s32 	%r16, %r13, %r15;
	div.u32 	%r17, %r16, %r2;
	add.s32 	%r3, %r17, %r14;
	and.b32  	%r18, %r3, 3;
	setp.eq.s32 	%p3, %r18, 3;
	@%p3 bra 	$L__BB1_4;
	add.s32 	%r19, %r3, 1;
	and.b32  	%r20, %r19, 3;
	mul.wide.u32 	%rd38, %r51, 4;
	mul.wide.u32 	%rd6, %r2, 4;
	neg.s32 	%r49, %r20;
	mad.lo.s32 	%r51, %r2, %r20, %r51;
	mov.u64 	%rd16, $str;
$L__BB1_3:
	.pragma "nounroll";
	add.s64 	%rd13, %rd3, %rd38;
	ld.global.u32 	%r21, [%rd13];
	add.s64 	%rd14, %rd2, %rd38;
	ld.global.u32 	%r22, [%rd14];
	add.s64 	%rd15, %rd1, %rd38;
	ld.global.u32 	%r23, [%rd15];
	st.local.v2.u32 	[%rd4], {%r21, %r22};
	st.local.u32 	[%rd4+8], %r23;
	cvta.global.u64 	%rd17, %rd16;
	{ // callseq 0, 0
	.param .b64 param0;
	st.param.b64 	[param0], %rd17;
	.param .b64 param1;
	st.param.b64 	[param1], %rd12;
	.param .b32 retval0;
	call.uni (retval0), 
	vprintf, 
	(
	param0, 
	param1
	);
	ld.param.b32 	%r24, [retval0];
	} // callseq 0
	add.s64 	%rd38, %rd38, %rd6;
	add.s32 	%r49, %r49, 1;
	setp.ne.s32 	%p4, %r49, 0;
	@%p4 bra 	$L__BB1_3;
$L__BB1_4:
	setp.lt.u32 	%p5, %r3, 3;
	@%p5 bra 	$L__BB1_7;
	mov.u64 	%rd23, $str;
$L__BB1_6:
	mul.wide.u32 	%rd19, %r51, 4;
	add.s64 	%rd20, %rd3, %rd19;
	ld.global.u32 	%r26, [%rd20];
	add.s64 	%rd21, %rd2, %rd19;
	ld.global.u32 	%r27, [%rd21];
	add.s64 	%rd22, %rd1, %rd19;
	ld.global.u32 	%r28, [%rd22];
	st.local.v2.u32 	[%rd4], {%r26, %r27};
	st.local.u32 	[%rd4+8], %r28;
	cvta.global.u64 	%rd24, %rd23;
	{ // callseq 1, 0
	.param .b64 param0;
	st.param.b64 	[param0], %rd24;
	.param .b64 param1;
	st.param.b64 	[param1], %rd12;
	.param .b32 retval0;
	call.uni (retval0), 
	vprintf, 
	(
	param0, 
	param1
	);
	ld.param.b32 	%r29, [retval0];
	} // callseq 1
	add.s32 	%r31, %r51, %r2;
	mul.wide.u32 	%rd26, %r31, 4;
	add.s64 	%rd27, %rd3, %rd26;
	ld.global.u32 	%r32, [%rd27];
	add.s64 	%rd28, %rd2, %rd26;
	ld.global.u32 	%r33, [%rd28];
	add.s64 	%rd29, %rd1, %rd26;
	ld.global.u32 	%r34, [%rd29];
	st.local.v2.u32 	[%rd4], {%r32, %r33};
	st.local.u32 	[%rd4+8], %r34;
	{ // callseq 2, 0
	.param .b64 param0;
	st.param.b64 	[param0], %rd24;
	.param .b64 param1;
	st.param.b64 	[param1], %rd12;
	.param .b32 retval0;
	call.uni (retval0), 
	vprintf, 
	(
	param0, 
	param1
	);
	ld.param.b32 	%r35, [retval0];
	} // callseq 2
	add.s32 	%r37, %r31, %r2;
	mul.wide.u32 	%rd30, %r37, 4;
	add.s64 	%rd31, %rd3, %rd30;
	ld.global.u32 	%r38, [%rd31];
	add.s64 	%rd32, %rd2, %rd30;
	ld.global.u32 	%r39, [%rd32];
	add.s64 	%rd33, %rd1, %rd30;
	ld.global.u32 	%r40, [%rd33];
	st.local.v2.u32 	[%rd4], {%r38, %r39};
	st.local.u32 	[%rd4+8], %r40;
	{ // callseq 3, 0
	.param .b64 param0;
	st.param.b64 	[param0], %rd24;
	.param .b64 param1;
	st.param.b64 	[param1], %rd12;
	.param .b32 retval0;
	call.uni (retval0), 
	vprintf, 
	(
	param0, 
	param1
	);
	ld.param.b32 	%r41, [retval0];
	} // callseq 3
	add.s32 	%r43, %r37, %r2;
	mul.wide.u32 	%rd34, %r43, 4;
	add.s64 	%rd35, %rd3, %rd34;
	ld.global.u32 	%r44, [%rd35];
	add.s64 	%rd36, %rd2, %rd34;
	ld.global.u32 	%r45, [%rd36];
	add.s64 	%rd37, %rd1, %rd34;
	ld.global.u32 	%r46, [%rd37];
	st.local.v2.u32 	[%rd4], {%r44, %r45};
	st.local.u32 	[%rd4+8], %r46;
	{ // callseq 4, 0
	.param .b64 param0;
	st.param.b64 	[param0], %rd24;
	.param .b64 param1;
	st.param.b64 	[param1], %rd12;
	.param .b32 retval0;
	call.uni (retval0), 
	vprintf, 
	(
	param0, 
	param1
	);
	ld.param.b32 	%r47, [retval0];
	} // callseq 4
	add.s32 	%r51, %r43, %r2;
	setp.lt.s32 	%p6, %r51, %r11;
	@%p6 bra 	$L__BB1_6;
$L__BB1_7:
	ret;

}
	// .globl	_Z10printBoardiPi
.visible .entry _Z10printBoardiPi(
	.param .u32 _Z10printBoardiPi_param_0,
	.param .u64 .ptr .align 1 _Z10printBoardiPi_param_1
)
{
	.reg .pred 	%p<25>;
	.reg .b32 	%r<106>;
	.reg .b64 	%rd<74>;

	ld.param.u32 	%r19, [_Z10printBoardiPi_param_0];
	ld.param.u64 	%rd6, [_Z10printBoardiPi_param_1];
	cvta.to.global.u64 	%rd1, %rd6;
	setp.lt.s32 	%p1, %r19, 1;
	@%p1 bra 	$L__BB2_58;
	and.b32  	%r1, %r19, 7;
	add.s32 	%r2, %r1, -1;
	and.b32  	%r3, %r19, 3;
	and.b32  	%r4, %r19, 1;
	and.b32  	%r21, %r19, 2147483640;
	neg.s32 	%r5, %r21;
	add.s64 	%rd2, %rd1, 16;
	mov.b32 	%r99, 0;
	mov.u64 	%rd72, $str$3;
	mov.u64 	%rd70, $str$1;
	mov.u64 	%rd68, $str$2;
	mov.u32 	%r100, %r99;
$L__BB2_2:
	setp.lt.u32 	%p2, %r19, 8;
	mov.u32 	%r103, %r100;
	@%p2 bra 	$L__BB2_29;
	mov.u32 	%r101, %r5;
	mov.u32 	%r103, %r100;
$L__BB2_4:
	.pragma "nounroll";
	mul.wide.s32 	%rd7, %r103, 4;
	add.s64 	%rd3, %rd2, %rd7;
	ld.global.u32 	%r22, [%rd3+-16];
	setp.ne.s32 	%p3, %r22, 1;
	@%p3 bra 	$L__BB2_6;
	cvta.global.u64 	%rd11, %rd70;
	{ // callseq 6, 0
	.param .b64 param0;
	st.param.b64 	[param0], %rd11;
	.param .b64 param1;
	st.param.b64 	[param1], 0;
	.param .b32 retval0;
	call.uni (retval0), 
	vprintf, 
	(
	param0, 
	param1
	);
	ld.param.b32 	%r25, [retval0];
	} // callseq 6
	bra.uni 	$L__BB2_7;
$L__BB2_6:
	cvta.global.u64 	%rd9, %rd68;
	{ // callseq 5, 0
	.param .b64 param0;
	st.param.b64 	[param0], %rd9;
	.param .b64 param1;
	st.param.b64 	[param1], 0;
	.param .b32 retval0;
	call.uni (retval0), 
	vprintf, 
	(
	param0, 
	param1
	);
	ld.param.b32 	%r23, [retval0];
	} // callseq 5
$L__BB2_7:
	ld.global.u32 	%r27, [%rd3+-12];
	setp.eq.s32 	%p4, %r27, 1;
	@%p4 bra 	$L__BB2_9;
	cvta.global.u64 	%rd13, %rd68;
	{ // callseq 7, 0
	.param .b64 param0;
	st.param.b64 	[param0], %rd13;
	.param .b64 param1;
	st.param.b64 	[param1], 0;
	.param .b32 retval0;
	call.uni (retval0), 
	vprintf, 
	(
	param0, 
	param1
	);
	ld.param.b32 	%r28, [retval0];
	} // callseq 7
	bra.uni 	$L__BB2_10;
$L__BB2_9:
	cvta.global.u64 	%rd15, %rd70;
	{ // callseq 8, 0
	.param .b64 param0;
	st.param.b64 	[param0], %rd15;
	.param .b64 param1;
	st.param.b64 	[param1], 0;
	.param .b32 retval0;
	call.uni (retval0), 
	vprintf, 
	(
	param0, 
	param1
	);
	ld.param.b32 	%r30, [retval0];
	} // callseq 8
$L__BB2_10:
	ld.global.u32 	%r32, [%rd3+-8];
	setp.eq.s32 	%p5, %r32, 1;
	@%p5 bra 	$L__BB2_12;
	cvta.global.u64 	%rd17, %rd68;
	{ // callseq 9, 0
	.param .b64 param0;
	st.param.b64 	[param0], %rd17;
	.param .b64 param1;
	st.param.b64 	[param1], 0;
	.param .b32 retval0;
	call.uni (retval0), 
	vprintf, 
	(
	param0, 
	param1
	);
	ld.param.b32 	%r33, [retval0];
	} // callseq 9
	bra.uni 	$L__BB2_13;
$L__BB2_12:
	cvta.global.u64 	%rd19, %rd70;
	{ // callseq 10, 0
	.param .b64 param0;
	st.param.b64 	[param0], %rd19;
	.param .b64 param1;
	st.param.b64 	[param1], 0;
	.param .b32 retval0;
	call.uni (retval0), 
	vprintf, 
	(
	param0, 
	param1
	);
	ld.param.b32 	%r35, [retval0];
	} // callseq 10
$L__BB2_13:
	ld.global.u32 	%r37, [%rd3+-4];
	setp.eq.s32 	%p6, %r37, 1;
	@%p6 bra 	$L__BB2_15;
	cvta.global.u64 	%rd21, %rd68;
	{ // callseq 11, 0
	.param .b64 param0;
	st.param.b64 	[param0], %rd21;
	.param .b64 param1;
	st.param.b64 	[param1], 0;
	.param .b32 retval0;
	call.uni (retval0), 
	vprintf, 
	(
	param0, 
	param1
	);
	ld.param.b32 	%r38, [retval0];
	} // callseq 11
	bra.uni 	$L__BB2_16;
$L__BB2_15:
	cvta.global.u64 	%rd23, %rd70;
	{ // callseq 12, 0
	.param .b64 param0;
	st.param.b64 	[param0], %rd23;
	.param .b64 param1;
	st.param.b64 	[param1], 0;
	.param .b32 retval0;
	call.uni (retval0), 
	vprintf, 
	(
	param0, 
	param1
	);
	ld.param.b32 	%r40, [retval0];
	} // callseq 12
$L__BB2_16:
	ld.global.u32 	%r42, [%rd3];
	setp.eq.s32 	%p7, %r42, 1;
	@%p7 bra 	$L__BB2_18;
	cvta.global.u64 	%rd25, %rd68;
	{ // callseq 13, 0
	.param .b64 param0;
	st.param.b64 	[param0], %rd25;
	.param .b64 param1;
	st.param.b64 	[param1], 0;
	.param .b32 retval0;
	call.uni (retval0), 
	vprintf, 
	(
	param0, 
	param1
	);
	ld.param.b32 	%r43, [retval0];
	} // callseq 13
	bra.uni 	$L__BB2_19;
$L__BB2_18:
	cvta.global.u64 	%rd27, %rd70;
	{ // callseq 14, 0
	.param .b64 param0;
	st.param.b64 	[param0], %rd27;
	.param .b64 param1;
	st.param.b64 	[param1], 0;
	.param .b32 retval0;
	call.uni (retval0), 
	vprintf, 
	(
	param0, 
	param1
	);
	ld.param.b32 	%r45, [retval0];
	} // callseq 14
$L__BB2_19:
	ld.global.u32 	%r47, [%rd3+4];
	setp.eq.s32 	%p8, %r47, 1;
	@%p8 bra 	$L__BB2_21;
	cvta.global.u64 	%rd29, %rd68;
	{ // callseq 15, 0
	.param .b64 param0;
	st.param.b64 	[param0], %rd29;
	.param .b64 param1;
	st.param.b64 	[param1], 0;
	.param .b32 retval0;
	call.uni (retval0), 
	vprintf, 
	(
	param0, 
	param1
	);
	ld.param.b32 	%r48, [retval0];
	} // callseq 15
	bra.uni 	$L__BB2_22;
$L__BB2_21:
	cvta.global.u64 	%rd31, %rd70;
	{ // callseq 16, 0
	.param .b64 param0;
	st.param.b64 	[param0], %rd31;
	.param .b64 param1;
	st.param.b64 	[param1], 0;
	.param .b32 retval0;
	call.uni (retval0), 
	vprintf, 
	(
	param0, 
	param1
	);
	ld.param.b32 	%r50, [retval0];
	} // callseq 16
$L__BB2_22:
	ld.global.u32 	%r52, [%rd3+8];
	setp.eq.s32 	%p9, %r52, 1;
	@%p9 bra 	$L__BB2_24;
	cvta.global.u64 	%rd33, %rd68;
	{ // callseq 17, 0
	.param .b64 param0;
	st.param.b64 	[param0], %rd33;
	.param .b64 param1;
	st.param.b64 	[param1], 0;
	.param .b32 retval0;
	call.uni (retval0), 
	vprintf, 
	(
	param0, 
	param1
	);
	ld.param.b32 	%r53, [retval0];
	} // callseq 17
	bra.uni 	$L__BB2_25;
$L__BB2_24:
	cvta.global.u64 	%rd35, %rd70;
	{ // callseq 18, 0
	.param .b64 param0;
	st.param.b64 	[param0], %rd35;
	.param .b64 param1;
	st.param.b64 	[param1], 0;
	.param .b32 retval0;
	call.uni (retval0), 
	vprintf, 
	(
	param0, 
	param1
	);
	ld.param.b32 	%r55, [retval0];
	} // callseq 18
$L__BB2_25:
	ld.global.u32 	%r57, [%rd3+12];
	setp.eq.s32 	%p10, %r57, 1;
	@%p10 bra 	$L__BB2_27;
	cvta.global.u64 	%rd37, %rd68;
	{ // callseq 19, 0
	.param .b64 param0;
	st.param.b64 	[param0], %rd37;
	.param .b64 param1;
	st.param.b64 	[param1], 0;
	.param .b32 retval0;
	call.uni (retval0), 
	vprintf, 
	(
	param0, 
	param1
	);
	ld.param.b32 	%r58, [retval0];
	} // callseq 19
	bra.uni 	$L__BB2_28;
$L__BB2_27:
	cvta.global.u64 	%rd39, %rd70;
	{ // callseq 20, 0
	.param .b64 param0;
	st.param.b64 	[param0], %rd39;
	.param .b64 param1;
	st.param.b64 	[param1], 0;
	.param .b32 retval0;
	call.uni (retval0), 
	vprintf, 
	(
	param0, 
	param1
	);
	ld.param.b32 	%r60, [retval0];
	} // callseq 20
$L__BB2_28:
	add.s32 	%r103, %r103, 8;
	add.s32 	%r101, %r101, 8;
	setp.ne.s32 	%p11, %r101, 0;
	@%p11 bra 	$L__BB2_4;
$L__BB2_29:
	setp.eq.s32 	%p12, %r1, 0;
	@%p12 bra 	$L__BB2_57;
	setp.lt.u32 	%p13, %r2, 3;
	@%p13 bra 	$L__BB2_44;
	mul.wide.s32 	%rd40, %r103, 4;
	add.s64 	%rd4, %rd1, %rd40;
	ld.global.u32 	%r62, [%rd4];
	setp.eq.s32 	%p14, %r62, 1;
	@%p14 bra 	$L__BB2_33;
	cvta.global.u64 	%rd42, %rd68;
	{ // callseq 21, 0
	.param .b64 param0;
	st.param.b64 	[param0], %rd42;
	.param .b64 param1;
	st.param.b64 	[param1], 0;
	.param .b32 retval0;
	call.uni (retval0), 
	vprintf, 
	(
	param0, 
	param1
	);
	ld.param.b32 	%r63, [retval0];
	} // callseq 21
	bra.uni 	$L__BB2_34;
$L__BB2_33:
	cvta.global.u64 	%rd44, %rd70;
	{ // callseq 22, 0
	.param .b64 param0;
	st.param.b64 	[param0], %rd44;
	.param .b64 param1;
	st.param.b64 	[param1], 0;
	.param .b32 retval0;
	call.uni (retval0), 
	vprintf, 
	(
	param0, 
	param1
	);
	ld.param.b32 	%r65, [retval0];
	} // callseq 22
$L__BB2_34:
	ld.global.u32 	%r67, [%rd4+4];
	setp.eq.s32 	%p15, %r67, 1;
	@%p15 bra 	$L__BB2_36;
	cvta.global.u64 	%rd46, %rd68;
	{ // callseq 23, 0
	.param .b64 param0;
	st.param.b64 	[param0], %rd46;
	.param .b64 param1;
	st.param.b64 	[param1], 0;
	.param .b32 retval0;
	call.uni (retval0), 
	vprintf, 
	(
	param0, 
	param1
	);
	ld.param.b32 	%r68, [retval0];
	} // callseq 23
	bra.uni 	$L__BB2_37;
$L__BB2_36:
	cvta.global.u64 	%rd48, %rd70;
	{ // callseq 24, 0
	.param .b64 param0;
	st.param.b64 	[param0], %rd48;
	.param .b64 param1;
	st.param.b64 	[param1], 0;
	.param .b32 retval0;
	call.uni (retval0), 
	vprintf, 
	(
	param0, 
	param1
	);
	ld.param.b32 	%r70, [retval0];
	} // callseq 24
$L__BB2_37:
	ld.global.u32 	%r72, [%rd4+8];
	setp.eq.s32 	%p16, %r72, 1;
	@%p16 bra 	$L__BB2_39;
	cvta.global.u64 	%rd50, %rd68;
	{ // callseq 25, 0
	.param .b64 param0;
	st.param.b64 	[param0], %rd50;
	.param .b64 param1;
	st.param.b64 	[param1], 0;
	.param .b32 retval0;
	call.uni (retval0), 
	vprintf, 
	(
	param0, 
	param1
	);
	ld.param.b32 	%r73, [retval0];
	} // callseq 25
	bra.uni 	$L__BB2_40;
$L__BB2_39:
	cvta.global.u64 	%rd52, %rd70;
	{ // callseq 26, 0
	.param .b64 param0;
	st.param.b64 	[param0], %rd52;
	.param .b64 param1;
	st.param.b64 	[param1], 0;
	.param .b32 retval0;
	call.uni (retval0), 
	vprintf, 
	(
	param0, 
	param1
	);
	ld.param.b32 	%r75, [retval0];
	} // callseq 26
$L__BB2_40:
	ld.global.u32 	%r77, [%rd4+12];
	setp.eq.s32 	%p17, %r77, 1;
	@%p17 bra 	$L__BB2_42;
	cvta.global.u64 	%rd54, %rd68;
	{ // callseq 27, 0
	.param .b64 param0;
	st.param.b64 	[param0], %rd54;
	.param .b64 param1;
	st.param.b64 	[param1], 0;
	.param .b32 retval0;
	call.uni (retval0), 
	vprintf, 
	(
	param0, 
	param1
	);
	ld.param.b32 	%r78, [retval0];
	} // callseq 27
	bra.uni 	$L__BB2_43;
$L__BB2_42:
	cvta.global.u64 	%rd56, %rd70;
	{ // callseq 28, 0
	.param .b64 param0;
	st.param.b64 	[param0], %rd56;
	.param .b64 param1;
	st.param.b64 	[param1], 0;
	.param .b32 retval0;
	call.uni (retval0), 
	vprintf, 
	(
	param0, 
	param1
	);
	ld.param.b32 	%r80, [retval0];
	} // callseq 28
$L__BB2_43:
	add.s32 	%r103, %r103, 4;
$L__BB2_44:
	setp.eq.s32 	%p18, %r3, 0;
	@%p18 bra 	$L__BB2_57;
	setp.eq.s32 	%p19, %r3, 1;
	@%p19 bra 	$L__BB2_53;
	mul.wide.s32 	%rd57, %r103, 4;
	add.s64 	%rd5, %rd1, %rd57;
	ld.global.u32 	%r82, [%rd5];
	setp.eq.s32 	%p20, %r82, 1;
	@%p20 bra 	$L__BB2_48;
	cvta.global.u64 	%rd59, %rd68;
	{ // callseq 29, 0
	.param .b64 param0;
	st.param.b64 	[param0], %rd59;
	.param .b64 param1;
	st.param.b64 	[param1], 0;
	.param .b32 retval0;
	call.uni (retval0), 
	vprintf, 
	(
	param0, 
	param1
	);
	ld.param.b32 	%r83, [retval0];
	} // callseq 29
	bra.uni 	$L__BB2_49;
$L__BB2_48:
	cvta.global.u64 	%rd61, %rd70;
	{ // callseq 30, 0
	.param .b64 param0;
	st.param.b64 	[param0], %rd61;
	.param .b64 param1;
	st.param.b64 	[param1], 0;
	.param .b32 retval0;
	call.uni (retval0), 
	vprintf, 
	(
	param0, 
	param1
	);
	ld.param.b32 	%r85, [retval0];
	} // callseq 30
$L__BB2_49:
	ld.global.u32 	%r87, [%rd5+4];
	setp.eq.s32 	%p21, %r87, 1;
	@%p21 bra 	$L__BB2_51;
	cvta.global.u64 	%rd63, %rd68;
	{ // callseq 31, 0
	.param .b64 param0;
	st.param.b64 	[param0], %rd63;
	.param .b64 param1;
	st.param.b64 	[param1], 0;
	.param .b32 retval0;
	call.uni (retval0), 
	vprintf, 
	(
	param0, 
	param1
	);
	ld.param.b32 	%r88, [retval0];
	} // callseq 31
	bra.uni 	$L__BB2_52;
$L__BB2_51:
	cvta.global.u64 	%rd65, %rd70;
	{ // callseq 32, 0
	.param .b64 param0;
	st.param.b64 	[param0], %rd65;
	.param .b64 param1;
	st.param.b64 	[param1], 0;
	.param .b32 retval0;
	call.uni (retval0), 
	vprintf, 
	(
	param0, 
	param1
	);
	ld.param.b32 	%r90, [retval0];
	} // callseq 32
$L__BB2_52:
	add.s32 	%r103, %r103, 2;
$L__BB2_53:
	setp.eq.s32 	%p22, %r4, 0;
	@%p22 bra 	$L__BB2_57;
	mul.wide.s32 	%rd66, %r103, 4;
	add.s64 	%rd67, %rd1, %rd66;
	ld.global.u32 	%r92, [%rd67];
	setp.eq.s32 	%p23, %r92, 1;
	@%p23 bra 	$L__BB2_56;
	cvta.global.u64 	%rd69, %rd68;
	{ // callseq 33, 0
	.param .b64 param0;
	st.param.b64 	[param0], %rd69;
	.param .b64 param1;
	st.param.b64 	[param1], 0;
	.param .b32 retval0;
	call.uni (retval0), 
	vprintf, 
	(
	param0, 
	param1
	);
	ld.param.b32 	%r93, [retval0];
	} // callseq 33
	bra.uni 	$L__BB2_57;
$L__BB2_56:
	cvta.global.u64 	%rd71, %rd70;
	{ // callseq 34, 0
	.param .b64 param0;
	st.param.b64 	[param0], %rd71;
	.param .b64 param1;
	st.param.b64 	[param1], 0;
	.param .b32 retval0;
	call.uni (retval0), 
	vprintf, 
	(
	param0, 
	param1
	);
	ld.param.b32 	%r95, [retval0];
	} // callseq 34
$L__BB2_57:
	cvta.global.u64 	%rd73, %rd72;
	{ // callseq 35, 0
	.param .b64 param0;
	st.param.b64 	[param0], %rd73;
	.param .b64 param1;
	st.param.b64 	[param1], 0;
	.param .b32 retval0;
	call.uni (retval0), 
	vprintf, 
	(
	param0, 
	param1
	);
	ld.param.b32 	%r97, [retval0];
	} // callseq 35
	add.s32 	%r99, %r99, 1;
	setp.ne.s32 	%p24, %r99, %r19;
	add.s32 	%r100, %r19, %r100;
	@%p24 bra 	$L__BB2_2;
$L__BB2_58:
	ret;

}
	// .globl	_Z8getIndexiii
.visible .entry _Z8getIndexiii(
	.param .u32 _Z8getIndexiii_param_0,
	.param .u32 _Z8getIndexiii_param_1,
	.param .u32 _Z8getIndexiii_param_2
)
{


	ret;

}


// ===== COMPILED SASS (sm_100) =====

	.target	sm_100

	.elftype	@"ET_EXEC"


//--------------------- .note.nv.tkinfo           --------------------------
	.section	.note.nv.tkinfo,"",@"SHT_NOTE"
	.sectionflags	@"SHF_NOTE_NV_TKINFO"
	.tkinfo
        /*0018*/ 	.word	0x00000002
        /*0030*/ 	.string	""
        /*0030*/ 	.string	"ptxas"
        /*0030*/ 	.string	"Cuda compilation tools, release 13.0, V13.0.88"
        /*0030*/ 	.string	"Build cuda_13.0.r13.0/compiler.36424714_0"
        /*0030*/ 	.string	"-arch sm_100 -m 64 "



//--------------------- .note.nv.cuinfo           --------------------------
	.section	.note.nv.cuinfo,"",@"SHT_NOTE"
	.sectionflags	@"SHF_NOTE_NV_CUINFO"
        /*0018*/ 	.short	0x0002
        /*001a*/ 	.short	0x0064
        /*001c*/ 	.short	0x0082
	.zero		2


//--------------------- .nv.info                  --------------------------
	.section	.nv.info,"",@"SHT_CUDA_INFO"
	.align	4


	//----- nvinfo : EIATTR_REGCOUNT
	.align		4
        /*0000*/ 	.byte	0x04, 0x2f
        /*0002*/ 	.short	(.L_6 - .L_5)
	.align		4
.L_5:
        /*0004*/ 	.word	index@(_Z3addiPfS_)
        /*0008*/ 	.word	0x0000001a


	//----- nvinfo : EIATTR_FRAME_SIZE
	.align		4
.L_6:
        /*000c*/ 	.byte	0x04, 0x11
        /*000e*/ 	.short	(.L_8 - .L_7)
	.align		4
.L_7:
        /*0010*/ 	.word	index@(_Z3addiPfS_)
        /*0014*/ 	.word	0x00000000


	//----- nvinfo : EIATTR_REGCOUNT
	.align		4
.L_8:
        /*0018*/ 	.byte	0x04, 0x2f
        /*001a*/ 	.short	(.L_10 - .L_9)
	.align		4
.L_9:
        /*001c*/ 	.word	index@(_Z5printiPiS_S_)
        /*0020*/ 	.word	0x0000001c


	//----- nvinfo : EIATTR_FRAME_SIZE
	.align		4
.L_10:
        /*0024*/ 	.byte	0x04, 0x11
        /*0026*/ 	.short	(.L_12 - .L_11)
	.align		4
.L_11:
        /*0028*/ 	.word	index@(_Z5printiPiS_S_)
        /*002c*/ 	.word	0x00000010


	//----- nvinfo : EIATTR_REGCOUNT
	.align		4
.L_12:
        /*0030*/ 	.byte	0x04, 0x2f
        /*0032*/ 	.short	(.L_14 - .L_13)
	.align		4
.L_13:
        /*0034*/ 	.word	index@(_Z10printBoardiPi)
        /*0038*/ 	.word	0x0000001c


	//----- nvinfo : EIATTR_FRAME_SIZE
	.align		4
.L_14:
        /*003c*/ 	.byte	0x04, 0x11
        /*003e*/ 	.short	(.L_16 - .L_15)
	.align		4
.L_15:
        /*0040*/ 	.word	index@(_Z10printBoardiPi)
        /*0044*/ 	.word	0x00000000


	//----- nvinfo : EIATTR_REGCOUNT
	.align		4
.L_16:
        /*0048*/ 	.byte	0x04, 0x2f
        /*004a*/ 	.short	(.L_18 - .L_17)
	.align		4
.L_17:
        /*004c*/ 	.word	index@(_Z8getIndexiii)
        /*0050*/ 	.word	0x00000004


	//----- nvinfo : EIATTR_FRAME_SIZE
	.align		4
.L_18:
        /*0054*/ 	.byte	0x04, 0x11
        /*0056*/ 	.short	(.L_20 - .L_19)
	.align		4
.L_19:
        /*0058*/ 	.word	index@(_Z8getIndexiii)
        /*005c*/ 	.word	0x00000000


	//----- nvinfo : EIATTR_MIN_STACK_SIZE
	.align		4
.L_20:
        /*0060*/ 	.byte	0x04, 0x12
        /*0062*/ 	.short	(.L_22 - .L_21)
	.align		4
.L_21:
        /*0064*/ 	.word	index@(_Z8getIndexiii)
        /*0068*/ 	.word	0x00000000


	//----- nvinfo : EIATTR_MIN_STACK_SIZE
	.align		4
.L_22:
        /*006c*/ 	.byte	0x04, 0x12
        /*006e*/ 	.short	(.L_24 - .L_23)
	.align		4
.L_23:
        /*0070*/ 	.word	index@(_Z10printBoardiPi)
        /*0074*/ 	.word	0x00000000


	//----- nvinfo : EIATTR_MIN_STACK_SIZE
	.align		4
.L_24:
        /*0078*/ 	.byte	0x04, 0x12
        /*007a*/ 	.short	(.L_26 - .L_25)
	.align		4
.L_25:
        /*007c*/ 	.word	index@(_Z5printiPiS_S_)
        /*0080*/ 	.word	0x00000010


	//----- nvinfo : EIATTR_MIN_STACK_SIZE
	.align		4
.L_26:
        /*0084*/ 	.byte	0x04, 0x12
        /*0086*/ 	.short	(.L_28 - .L_27)
	.align		4
.L_27:
        /*0088*/ 	.word	index@(_Z3addiPfS_)
        /*008c*/ 	.word	0x00000000
.L_28:


//--------------------- .nv.compat                --------------------------
	.section	.nv.compat,"",@"SHT_CUDA_COMPAT_INFO"
	.align	4
        /*0000*/ 	.byte	0x02, 0x09, 0x00, 0x00, 0x02, 0x02, 0x01, 0x00, 0x02, 0x05, 0x05, 0x00, 0x03, 0x07, 0x01, 0x01
        /*0010*/ 	.byte	0x02, 0x03, 0x00, 0x00, 0x02, 0x06, 0x01, 0x00, 0x04, 0x0b, 0x08, 0x00, 0x09, 0x00, 0x00, 0x00
        /*0020*/ 	.byte	0x00, 0x00, 0x00, 0x00


//--------------------- .nv.info._Z8getIndexiii   --------------------------
	.section	.nv.info._Z8getIndexiii,"",@"SHT_CUDA_INFO"
	.sectionflags	@""
	.align	4


	//----- nvinfo : EIATTR_CUDA_API_VERSION
	.align		4
        /*0000*/ 	.byte	0x04, 0x37
        /*0002*/ 	.short	(.L_30 - .L_29)
.L_29:
        /*0004*/ 	.word	0x00000082


	//----- nvinfo : EIATTR_KPARAM_INFO
	.align		4
.L_30:
        /*0008*/ 	.byte	0x04, 0x17
        /*000a*/ 	.short	(.L_32 - .L_31)
.L_31:
        /*000c*/ 	.word	0x00000000
        /*0010*/ 	.short	0x0002
        /*0012*/ 	.short	0x0008
        /*0014*/ 	.byte	0x00, 0xf0, 0x11, 0x00


	//----- nvinfo : EIATTR_KPARAM_INFO
	.align		4
.L_32:
        /*0018*/ 	.byte	0x04, 0x17
        /*001a*/ 	.short	(.L_34 - .L_33)
.L_33:
        /*001c*/ 	.word	0x00000000
        /*0020*/ 	.short	0x0001
        /*0022*/ 	.short	0x0004
        /*0024*/ 	.byte	0x00, 0xf0, 0x11, 0x00


	//----- nvinfo : EIATTR_KPARAM_INFO
	.align		4
.L_34:
        /*0028*/ 	.byte	0x04, 0x17
        /*002a*/ 	.short	(.L_36 - .L_35)
.L_35:
        /*002c*/ 	.word	0x00000000
        /*0030*/ 	.short	0x0000
        /*0032*/ 	.short	0x0000
        /*0034*/ 	.byte	0x00, 0xf0, 0x11, 0x00


	//----- nvinfo : EIATTR_SPARSE_MMA_MASK
	.align		4
.L_36:
        /*0038*/ 	.byte	0x03, 0x50
        /*003a*/ 	.short	0x0000


	//----- nvinfo : EIATTR_MAXREG_COUNT
	.align		4
        /*003c*/ 	.byte	0x03, 0x1b
        /*003e*/ 	.short	0x00ff


	//----- nvinfo : EIATTR_MERCURY_ISA_VERSION
	.align		4
        /*0040*/ 	.byte	0x03, 0x5f
        /*0042*/ 	.short	0x0101


	//----- nvinfo : EIATTR_VRC_CTA_INIT_COUNT
	.align		4
        /*0044*/ 	.byte	0x02, 0x4a
	.zero		1
	.zero		1


	//----- nvinfo : EIATTR_EXIT_INSTR_OFFSETS
	.align		4
        /*0048*/ 	.byte	0x04, 0x1c
        /*004a*/ 	.short	(.L_38 - .L_37)


	//   ....[0]....
.L_37:
        /*004c*/ 	.word	0x00000010


	//----- nvinfo : EIATTR_CBANK_PARAM_SIZE
	.align		4
.L_38:
        /*0050*/ 	.byte	0x03, 0x19
        /*0052*/ 	.short	0x000c


	//----- nvinfo : EIATTR_PARAM_CBANK
	.align		4
        /*0054*/ 	.byte	0x04, 0x0a
        /*0056*/ 	.short	(.L_40 - .L_39)
	.align		4
.L_39:
        /*0058*/ 	.word	index@(.nv.constant0._Z8getIndexiii)
        /*005c*/ 	.short	0x0380
        /*005e*/ 	.short	0x000c


	//----- nvinfo : EIATTR_SW_WAR
	.align		4
.L_40:
        /*0060*/ 	.byte	0x04, 0x36
        /*0062*/ 	.short	(.L_42 - .L_41)
.L_41:
        /*0064*/ 	.word	0x00000008
.L_42:


//--------------------- .nv.info._Z10printBoardiPi --------------------------
	.section	.nv.info._Z10printBoardiPi,"",@"SHT_CUDA_INFO"
	.sectionflags	@""
	.align	4


	//----- nvinfo : EIATTR_CUDA_API_VERSION
	.align		4
        /*0000*/ 	.byte	0x04, 0x37
        /*0002*/ 	.short	(.L_44 - .L_43)
.L_43:
        /*0004*/ 	.word	0x00000082


	//----- nvinfo : EIATTR_KPARAM_INFO
	.align		4
.L_44:
        /*0008*/ 	.byte	0x04, 0x17
        /*000a*/ 	.short	(.L_46 - .L_45)
.L_45:
        /*000c*/ 	.word	0x00000000
        /*0010*/ 	.short	0x0001
        /*0012*/ 	.short	0x0008
        /*0014*/ 	.byte	0x00, 0xf5, 0x21, 0x00


	//----- nvinfo : EIATTR_KPARAM_INFO
	.align		4
.L_46:
        /*0018*/ 	.byte	0x04, 0x17
        /*001a*/ 	.short	(.L_48 - .L_47)
.L_47:
        /*001c*/ 	.word	0x00000000
        /*0020*/ 	.short	0x0000
        /*0022*/ 	.short	0x0000
        /*0024*/ 	.byte	0x00, 0xf0, 0x11, 0x00


	//----- nvinfo : EIATTR_SPARSE_MMA_MASK
	.align		4
.L_48:
        /*0028*/ 	.byte	0x03, 0x50
        /*002a*/ 	.short	0x0000


	//----- nvinfo : EIATTR_MAXREG_COUNT
	.align		4
        /*002c*/ 	.byte	0x03, 0x1b
        /*002e*/ 	.short	0x00ff


	//----- nvinfo : EIATTR_EXTERNS
	.align		4
        /*0030*/ 	.byte	0x04, 0x0f
        /*0032*/ 	.short	(.L_50 - .L_49)


	//   ....[0]....
	.align		4
.L_49:
        /*0034*/ 	.word	index@(vprintf)


	//----- nvinfo : EIATTR_MERCURY_ISA_VERSION
	.align		4
.L_50:
        /*0038*/ 	.byte	0x03, 0x5f
        /*003a*/ 	.short	0x0101


	//----- nvinfo : EIATTR_VRC_CTA_INIT_COUNT
	.align		4
        /*003c*/ 	.byte	0x02, 0x4a
	.zero		1
	.zero		1


	//----- nvinfo : EIATTR_SYSCALL_OFFSETS
	.align		4
        /*0040*/ 	.byte	0x04, 0x46
        /*0042*/ 	.short	(.L_52 - .L_51)


	//   ....[0]....
.L_51:
        /*0044*/ 	.word	0x00000270


	//   ....[1]....
        /*0048*/ 	.word	0x00000300


	//   ....[2]....
        /*004c*/ 	.word	0x000003d0


	//   ....[3]....
        /*0050*/ 	.word	0x00000460


	//   ....[4]....
        /*0054*/ 	.word	0x00000530


	//   ....[5]....
        /*0058*/ 	.word	0x000005c0


	//   ....[6]....
        /*005c*/ 	.word	0x00000690


	//   ....[7]....
        /*0060*/ 	.word	0x00000720


	//   ....[8]....
        /*0064*/ 	.word	0x000007f0


	//   ....[9]....
        /*0068*/ 	.word	0x00000880


	//   ....[10]....
        /*006c*/ 	.word	0x00000950


	//   ....[11]....
        /*0070*/ 	.word	0x000009e0


	//   ....[12]....
        /*0074*/ 	.word	0x00000ab0


	//   ....[13]....
        /*0078*/ 	.word	0x00000b40


	//   ....[14]....
        /*007c*/ 	.word	0x00000c10


	//   ....[15]....
        /*0080*/ 	.word	0x00000ca0


	//   ....[16]....
        /*0084*/ 	.word	0x00000e40


	//   ....[17]....
        /*0088*/ 	.word	0x00000ed0


	//   ....[18]....
        /*008c*/ 	.word	0x00000fa0


	//   ....[19]....
        /*0090*/ 	.word	0x00001030


	//   ....[20]....
        /*0094*/ 	.word	0x00001100


	//   ....[21]....
        /*0098*/ 	.word	0x00001190


	//   ....[22]....
        /*009c*/ 	.word	0x00001260


	//   ....[23]....
        /*00a0*/ 	.word	0x000012f0


	//   ....[24]....
        /*00a4*/ 	.word	0x00001450


	//   ....[25]....
        /*00a8*/ 	.word	0x000014e0


	//   ....[26]....
        /*00ac*/ 	.word	0x000015b0


	//   ....[27]....
        /*00b0*/ 	.word	0x00001640


	//   ....[28]....
        /*00b4*/ 	.word	0x00001760


	//   ....[29]....
        /*00b8*/ 	.word	0x000017f0


	//   ....[30]....
        /*00bc*/ 	.word	0x00001880


	//----- nvinfo : EIATTR_EXIT_INSTR_OFFSETS
	.align		4
.L_52:
        /*00c0*/ 	.byte	0x04, 0x1c
        /*00c2*/ 	.short	(.L_54 - .L_53)


	//   ....[0]....
.L_53:
        /*00c4*/ 	.word	0x00000030


	//   ....[1]....
        /*00c8*/ 	.word	0x000018d0


	//----- nvinfo : EIATTR_CRS_STACK_SIZE
	.align		4
.L_54:
        /*00cc*/ 	.byte	0x04, 0x1e
        /*00ce*/ 	.short	(.L_56 - .L_55)
.L_55:
        /*00d0*/ 	.word	0x00000000


	//----- nvinfo : EIATTR_CBANK_PARAM_SIZE
	.align		4
.L_56:
        /*00d4*/ 	.byte	0x03, 0x19
        /*00d6*/ 	.short	0x0010


	//----- nvinfo : EIATTR_PARAM_CBANK
	.align		4
        /*00d8*/ 	.byte	0x04, 0x0a
        /*00da*/ 	.short	(.L_58 - .L_57)
	.align		4
.L_57:
        /*00dc*/ 	.word	index@(.nv.constant0._Z10printBoardiPi)
        /*00e0*/ 	.short	0x0380
        /*00e2*/ 	.short	0x0010


	//----- nvinfo : EIATTR_SW_WAR
	.align		4
.L_58:
        /*00e4*/ 	.byte	0x04, 0x36
        /*00e6*/ 	.short	(.L_60 - .L_59)
.L_59:
        /*00e8*/ 	.word	0x00000008
.L_60:


//--------------------- .nv.info._Z5printiPiS_S_  --------------------------
	.section	.nv.info._Z5printiPiS_S_,"",@"SHT_CUDA_INFO"
	.sectionflags	@""
	.align	4


	//----- nvinfo : EIATTR_CUDA_API_VERSION
	.align		4
        /*0000*/ 	.byte	0x04, 0x37
        /*0002*/ 	.short	(.L_62 - .L_61)
.L_61:
        /*0004*/ 	.word	0x00000082


	//----- nvinfo : EIATTR_KPARAM_INFO
	.align		4
.L_62:
        /*0008*/ 	.byte	0x04, 0x17
        /*000a*/ 	.short	(.L_64 - .L_63)
.L_63:
        /*000c*/ 	.word	0x00000000
        /*0010*/ 	.short	0x0003
        /*0012*/ 	.short	0x0018
        /*0014*/ 	.byte	0x00, 0xf5, 0x21, 0x00


	//----- nvinfo : EIATTR_KPARAM_INFO
	.align		4
.L_64:
        /*0018*/ 	.byte	0x04, 0x17
        /*001a*/ 	.short	(.L_66 - .L_65)
.L_65:
        /*001c*/ 	.word	0x00000000
        /*0020*/ 	.short	0x0002
        /*0022*/ 	.short	0x0010
        /*0024*/ 	.byte	0x00, 0xf5, 0x21, 0x00


	//----- nvinfo : EIATTR_KPARAM_INFO
	.align		4
.L_66:
        /*0028*/ 	.byte	0x04, 0x17
        /*002a*/ 	.short	(.L_68 - .L_67)
.L_67:
        /*002c*/ 	.word	0x00000000
        /*0030*/ 	.short	0x0001
        /*0032*/ 	.short	0x0008
        /*0034*/ 	.byte	0x00, 0xf5, 0x21, 0x00


	//----- nvinfo : EIATTR_KPARAM_INFO
	.align		4
.L_68:
        /*0038*/ 	.byte	0x04, 0x17
        /*003a*/ 	.short	(.L_70 - .L_69)
.L_69:
        /*003c*/ 	.word	0x00000000
        /*0040*/ 	.short	0x0000
        /*0042*/ 	.short	0x0000
        /*0044*/ 	.byte	0x00, 0xf0, 0x11, 0x00


	//----- nvinfo : EIATTR_SPARSE_MMA_MASK
	.align		4
.L_70:
        /*0048*/ 	.byte	0x03, 0x50
        /*004a*/ 	.short	0x0000


	//----- nvinfo : EIATTR_MAXREG_COUNT
	.align		4
        /*004c*/ 	.byte	0x03, 0x1b
        /*004e*/ 	.short	0x00ff


	//----- nvinfo : EIATTR_EXTERNS
	.align		4
        /*0050*/ 	.byte	0x04, 0x0f
        /*0052*/ 	.short	(.L_72 - .L_71)


	//   ....[0]....
	.align		4
.L_71:
        /*0054*/ 	.word	index@(vprintf)


	//----- nvinfo : EIATTR_MERCURY_ISA_VERSION
	.align		4
.L_72:
        /*0058*/ 	.byte	0x03, 0x5f
        /*005a*/ 	.short	0x0101


	//----- nvinfo : EIATTR_VRC_CTA_INIT_COUNT
	.align		4
        /*005c*/ 	.byte	0x02, 0x4a
	.zero		1
	.zero		1


	//----- nvinfo : EIATTR_SYSCALL_OFFSETS
	.align		4
        /*0060*/ 	.byte	0x04, 0x46
        /*0062*/ 	.short	(.L_74 - .L_73)


	//   ....[0]....
.L_73:
        /*0064*/ 	.word	0x00000460


	//   ....[1]....
        /*0068*/ 	.word	0x00000600


	//   ....[2]....
        /*006c*/ 	.word	0x00000740


	//   ....[3]....
        /*0070*/ 	.word	0x00000880


	//   ....[4]....
        /*0074*/ 	.word	0x000009c0


	//----- nvinfo : EIATTR_EXIT_INSTR_OFFSETS
	.align		4
.L_74:
        /*0078*/ 	.byte	0x04, 0x1c
        /*007a*/ 	.short	(.L_76 - .L_75)


	//   ....[0]....
.L_75:
        /*007c*/ 	.word	0x000000a0


	//   ....[1]....
        /*0080*/ 	.word	0x000004c0


	//   ....[2]....
        /*0084*/ 	.word	0x00000a00


	//----- nvinfo : EIATTR_CRS_STACK_SIZE
	.align		4
.L_76:
        /*0088*/ 	.byte	0x04, 0x1e
        /*008a*/ 	.short	(.L_78 - .L_77)
.L_77:
        /*008c*/ 	.word	0x00000000


	//----- nvinfo : EIATTR_CBANK_PARAM_SIZE
	.align		4
.L_78:
        /*0090*/ 	.byte	0x03, 0x19
        /*0092*/ 	.short	0x0020


	//----- nvinfo : EIATTR_PARAM_CBANK
	.align		4
        /*0094*/ 	.byte	0x04, 0x0a
        /*0096*/ 	.short	(.L_80 - .L_79)
	.align		4
.L_79:
        /*0098*/ 	.word	index@(.nv.constant0._Z5printiPiS_S_)
        /*009c*/ 	.short	0x0380
        /*009e*/ 	.short	0x0020


	//----- nvinfo : EIATTR_SW_WAR
	.align		4
.L_80:
        /*00a0*/ 	.byte	0x04, 0x36
        /*00a2*/ 	.short	(.L_82 - .L_81)
.L_81:
        /*00a4*/ 	.word	0x00000008
.L_82:


//--------------------- .nv.info._Z3addiPfS_      --------------------------
	.section	.nv.info._Z3addiPfS_,"",@"SHT_CUDA_INFO"
	.sectionflags	@""
	.align	4


	//----- nvinfo : EIATTR_CUDA_API_VERSION
	.align		4
        /*0000*/ 	.byte	0x04, 0x37
        /*0002*/ 	.short	(.L_84 - .L_83)
.L_83:
        /*0004*/ 	.word	0x00000082


	//----- nvinfo : EIATTR_KPARAM_INFO
	.align		4
.L_84:
        /*0008*/ 	.byte	0x04, 0x17
        /*000a*/ 	.short	(.L_86 - .L_85)
.L_85:
        /*000c*/ 	.word	0x00000000
        /*0010*/ 	.short	0x0002
        /*0012*/ 	.short	0x0010
        /*0014*/ 	.byte	0x00, 0xf5, 0x21, 0x00


	//----- nvinfo : EIATTR_KPARAM_INFO
	.align		4
.L_86:
        /*0018*/ 	.byte	0x04, 0x17
        /*001a*/ 	.short	(.L_88 - .L_87)
.L_87:
        /*001c*/ 	.word	0x00000000
        /*0020*/ 	.short	0x0001
        /*0022*/ 	.short	0x0008
        /*0024*/ 	.byte	0x00, 0xf5, 0x21, 0x00


	//----- nvinfo : EIATTR_KPARAM_INFO
	.align		4
.L_88:
        /*0028*/ 	.byte	0x04, 0x17
        /*002a*/ 	.short	(.L_90 - .L_89)
.L_89:
        /*002c*/ 	.word	0x00000000
        /*0030*/ 	.short	0x0000
        /*0032*/ 	.short	0x0000
        /*0034*/ 	.byte	0x00, 0xf0, 0x11, 0x00


	//----- nvinfo : EIATTR_SPARSE_MMA_MASK
	.align		4
.L_90:
        /*0038*/ 	.byte	0x03, 0x50
        /*003a*/ 	.short	0x0000


	//----- nvinfo : EIATTR_MAXREG_COUNT
	.align		4
        /*003c*/ 	.byte	0x03, 0x1b
        /*003e*/ 	.short	0x00ff


	//----- nvinfo : EIATTR_MERCURY_ISA_VERSION
	.align		4
        /*0040*/ 	.byte	0x03, 0x5f
        /*0042*/ 	.short	0x0101


	//----- nvinfo : EIATTR_VRC_CTA_INIT_COUNT
	.align		4
        /*0044*/ 	.byte	0x02, 0x4a
	.zero		1
	.zero		1


	//----- nvinfo : EIATTR_EXIT_INSTR_OFFSETS
	.align		4
        /*0048*/ 	.byte	0x04, 0x1c
        /*004a*/ 	.short	(.L_92 - .L_91)


	//   ....[0]....
.L_91:
        /*004c*/ 	.word	0x00000050


	//   ....[1]....
        /*0050*/ 	.word	0x00000380


	//   ....[2]....
        /*0054*/ 	.word	0x00000590


	//----- nvinfo : EIATTR_CRS_STACK_SIZE
	.align		4
.L_92:
        /*0058*/ 	.byte	0x04, 0x1e
        /*005a*/ 	.short	(.L_94 - .L_93)
.L_93:
        /*005c*/ 	.word	0x00000000


	//----- nvinfo : EIATTR_CBANK_PARAM_SIZE
	.align		4
.L_94:
        /*0060*/ 	.byte	0x03, 0x19
        /*0062*/ 	.short	0x0018


	//----- nvinfo : EIATTR_PARAM_CBANK
	.align		4
        /*0064*/ 	.byte	0x04, 0x0a
        /*0066*/ 	.short	(.L_96 - .L_95)
	.align		4
.L_95:
        /*0068*/ 	.word	index@(.nv.constant0._Z3addiPfS_)
        /*006c*/ 	.short	0x0380
        /*006e*/ 	.short	0x0018


	//----- nvinfo : EIATTR_SW_WAR
	.align		4
.L_96:
        /*0070*/ 	.byte	0x04, 0x36
        /*0072*/ 	.short	(.L_98 - .L_97)
.L_97:
        /*0074*/ 	.word	0x00000008
.L_98:


//--------------------- .nv.callgraph             --------------------------
	.section	.nv.callgraph,"",@"SHT_CUDA_CALLGRAPH"
	.align	4
	.sectionentsize	8
	.align		4
        /*0000*/ 	.word	0x00000000
	.align		4
        /*0004*/ 	.word	0xffffffff
	.align		4
        /*0008*/ 	.word	index@(_Z10printBoardiPi)
	.align		4
        /*000c*/ 	.word	index@(vprintf)
	.align		4
        /*0010*/ 	.word	index@(_Z5printiPiS_S_)
	.align		4
        /*0014*/ 	.word	index@(vprintf)
	.align		4
        /*0018*/ 	.word	0x00000000
	.align		4
        /*001c*/ 	.word	0xfffffffe
	.align		4
        /*0020*/ 	.word	0x00000000
	.align		4
        /*0024*/ 	.word	0xfffffffd
	.align		4
        /*0028*/ 	.word	0x00000000
	.align		4
        /*002c*/ 	.word	0xfffffffc


//--------------------- .nv.constant4             --------------------------
	.section	.nv.constant4,"a",@progbits
	.align	8
	.align		8
.nv.constant4:
        /*0000*/ 	.dword	a
	.align		8
        /*0008*/ 	.dword	$str
	.align		8
        /*0010*/ 	.dword	$str$1
	.align		8
        /*0018*/ 	.dword	$str$2
	.align		8
        /*0020*/ 	.dword	$str$3
	.align		8
        /*0028*/ 	.dword	vprintf


//--------------------- .text._Z8getIndexiii      --------------------------
	.section	.text._Z8getIndexiii,"ax",@progbits
	.align	128
        .global         _Z8getIndexiii
        .type           _Z8getIndexiii,@function
        .size           _Z8getIndexiii,(.L_x_83 - _Z8getIndexiii)
        .other          _Z8getIndexiii,@"STO_CUDA_ENTRY STV_DEFAULT"
_Z8getIndexiii:
.text._Z8getIndexiii:
[----:B------:R-:W-:Y:S01]  /*0000*/  LDC R1, c[0x0][0x37c] ;  /* 0x0000df00ff017b82 */ /* 0x000fe20000000800 */
[----:B------:R-:W-:Y:S05]  /*0010*/  EXIT ;  /* 0x000000000000794d */ /* 0x000fea0003800000 */
.L_x_0:
[----:B------:R-:W-:-:S00]  /*0020*/  BRA `(.L_x_0) ;  /* 0xfffffffc00fc7947 */ /* 0x000fc0000383ffff */
[----:B------:R-:W-:-:S00]  /*0030*/  NOP ;  /* 0x0000000000007918 */ /* 0x000fc00000000000 */
        /* <DEDUP_REMOVED lines=12> */
.L_x_83:


//--------------------- .text._Z10printBoardiPi   --------------------------
	.section	.text._Z10printBoardiPi,"ax",@progbits
	.align	128
        .global         _Z10printBoardiPi
        .type           _Z10printBoardiPi,@function
        .size           _Z10printBoardiPi,(.L_x_84 - _Z10printBoardiPi)
        .other          _Z10printBoardiPi,@"STO_CUDA_ENTRY STV_DEFAULT"
_Z10printBoardiPi:
.text._Z10printBoardiPi:
[----:B------:R-:W0:Y:S08]  /*0000*/  LDC R1, c[0x0][0x37c] ;  /* 0x0000df00ff017b82 */ /* 0x000e300000000800 */
[----:B------:R-:W1:Y:S02]  /*0010*/  LDC R18, c[0x0][0x380] ;  /* 0x0000e000ff127b82 */ /* 0x000e640000000800 */
[----:B-1----:R-:W-:-:S13]  /*0020*/  ISETP.GE.AND P0, PT, R18, 0x1, PT ;  /* 0x000000011200780c */ /* 0x002fda0003f06270 */
[----:B0-----:R-:W-:Y:S05]  /*0030*/  @!P0 EXIT ;  /* 0x000000000000894d */ /* 0x001fea0003800000 */
[----:B------:R-:W0:Y:S01]  /*0040*/  LDCU.64 UR38, c[0x0][0x388] ;  /* 0x00007100ff2677ac */ /* 0x000e220008000a00 */
[----:B------:R-:W-:Y:S01]  /*0050*/  LOP3.LUT R18, R18, 0x7ffffff8, RZ, 0xc0, !PT ;  /* 0x7ffffff812127812 */ /* 0x000fe200078ec0ff */
[----:B------:R-:W-:Y:S02]  /*0060*/  IMAD.MOV.U32 R22, RZ, RZ, RZ ;  /* 0x000000ffff167224 */ /* 0x000fe400078e00ff */
[----:B------:R-:W-:Y:S01]  /*0070*/  IMAD.MOV.U32 R19, RZ, RZ, RZ ;  /* 0x000000ffff137224 */ /* 0x000fe200078e00ff */
[----:B------:R-:W1:Y:S01]  /*0080*/  LDCU.64 UR36, c[0x0][0x358] ;  /* 0x00006b00ff2477ac */ /* 0x000e620008000a00 */
[----:B------:R-:W-:Y:S01]  /*0090*/  IMAD.MOV R18, RZ, RZ, -R18 ;  /* 0x000000ffff127224 */ /* 0x000fe200078e0a12 */
[----:B0-----:R-:W-:-:S04]  /*00a0*/  UIADD3 UR38, UP0, UPT, UR38, 0x10, URZ ;  /* 0x0000001026267890 */ /* 0x001fc8000ff1e0ff */
[----:B------:R-:W-:-:S12]  /*00b0*/  UIADD3.X UR39, UPT, UPT, URZ, UR39, URZ, UP0, !UPT ;  /* 0x00000027ff277290 */ /* 0x000fd800087fe4ff */
.L_x_66:
[----:B------:R-:W0:Y:S01]  /*00c0*/  LDCU UR4, c[0x0][0x380] ;  /* 0x00007000ff0477ac */ /* 0x000e220008000800 */
[----:B------:R-:W-:Y:S02]  /*00d0*/  VIADD R22, R22, 0x1 ;  /* 0x0000000116167836 */ /* 0x000fe40000000000 */
[----:B------:R-:W-:Y:S01]  /*00e0*/  IMAD.MOV.U32 R2, RZ, RZ, R19 ;  /* 0x000000ffff027224 */ /* 0x000fe200078e0013 */
[----:B0-----:R-:W-:Y:S02]  /*00f0*/  UISETP.GE.U32.AND UP0, UPT, UR4, 0x8, UPT ;  /* 0x000000080400788c */ /* 0x001fe4000bf06070 */
[----:B------:R-:W-:-:S04]  /*0100*/  ISETP.NE.AND P0, PT, R22, UR4, PT ;  /* 0x0000000416007c0c */ /* 0x000fc8000bf05270 */
[----:B------:R-:W-:-:S03]  /*0110*/  P2R R23, PR, RZ, 0x1 ;  /* 0x00000001ff177803 */ /* 0x000fc60000000000 */
[----:B------:R-:W-:Y:S06]  /*0120*/  BRA.U !UP0, `(.L_x_1) ;  /* 0x0000000908f47547 */ /* 0x000fec000b800000 */
[----:B------:R-:W-:Y:S01]  /*0130*/  BSSY.RECONVERGENT B7, `(.L_x_1) ;  /* 0x00000bc000077945 */ /* 0x000fe20003800200 */
[----:B------:R-:W-:Y:S02]  /*0140*/  IMAD.MOV.U32 R24, RZ, RZ, R18 ;  /* 0x000000ffff187224 */ /* 0x000fe400078e0012 */
[----:B------:R-:W-:-:S07]  /*0150*/  IMAD.MOV.U32 R2, RZ, RZ, R19 ;  /* 0x000000ffff027224 */ /* 0x000fce00078e0013 */
.L_x_34:
[----:B------:R-:W-:Y:S02]  /*0160*/  IMAD.U32 R16, RZ, RZ, UR38 ;  /* 0x00000026ff107e24 */ /* 0x000fe4000f8e00ff */
[----:B------:R-:W-:Y:S02]  /*0170*/  IMAD.U32 R17, RZ, RZ, UR39 ;  /* 0x00000027ff117e24 */ /* 0x000fe4000f8e00ff */
[----:B------:R-:W-:-:S05]  /*0180*/  IMAD.WIDE R16, R2, 0x4, R16 ;  /* 0x0000000402107825 */ /* 0x000fca00078e0210 */
[----:B-1----:R-:W2:Y:S01]  /*0190*/  LDG.E R0, desc[UR36][R16.64+-0x10] ;  /* 0xfffff02410007981 */ /* 0x002ea2000c1e1900 */
[----:B------:R-:W-:Y:S01]  /*01a0*/  VIADD R24, R24, 0x8 ;  /* 0x0000000818187836 */ /* 0x000fe20000000000 */
[----:B------:R-:W-:Y:S04]  /*01b0*/  BSSY.RECONVERGENT B6, `(.L_x_2) ;  /* 0x0000016000067945 */ /* 0x000fe80003800200 */
[----:B------:R-:W-:-:S04]  /*01c0*/  ISETP.NE.AND P1, PT, R24, RZ, PT ;  /* 0x000000ff1800720c */ /* 0x000fc80003f25270 */
[----:B------:R-:W-:Y:S02]  /*01d0*/  P2R R25, PR, RZ, 0x2 ;  /* 0x00000002ff197803 */ /* 0x000fe40000000000 */
[----:B--2---:R-:W-:-:S13]  /*01e0*/  ISETP.NE.AND P0, PT, R0, 0x1, PT ;  /* 0x000000010000780c */ /* 0x004fda0003f05270 */
[----:B------:R-:W-:Y:S05]  /*01f0*/  @P0 BRA `(.L_x_3) ;  /* 0x0000000000240947 */ /* 0x000fea0003800000 */
[----:B------:R-:W-:Y:S01]  /*0200*/  MOV R8, 0x28 ;  /* 0x0000002800087802 */ /* 0x000fe20000000f00 */
[----:B------:R-:W0:Y:S01]  /*0210*/  LDCU.64 UR4, c[0x4][0x10] ;  /* 0x01000200ff0477ac */ /* 0x000e220008000a00 */
[----:B------:R-:W-:-:S04]  /*0220*/  CS2R R6, SRZ ;  /* 0x0000000000067805 */ /* 0x000fc8000001ff00 */
[----:B------:R-:W1:Y:S01]  /*0230*/  LDC.64 R8, c[0x4][R8] ;  /* 0x0100000008087b82 */ /* 0x000e620000000a00 */
[----:B0-----:R-:W-:Y:S02]  /*0240*/  IMAD.U32 R4, RZ, RZ, UR4 ;  /* 0x00000004ff047e24 */ /* 0x001fe4000f8e00ff */
[----:B------:R-:W-:-:S07]  /*0250*/  IMAD.U32 R5, RZ, RZ, UR5 ;  /* 0x00000005ff057e24 */ /* 0x000fce000f8e00ff */
[----:B------:R-:W-:-:S07]  /*0260*/  LEPC R20, `(.L_x_4) ;  /* 0x000000001014794e */ /* 0x000fce0000000000 */
[----:B-1----:R-:W-:Y:S05]  /*0270*/  CALL.ABS.NOINC R8 ;  /* 0x0000000008007343 */ /* 0x002fea0003c00000 */
.L_x_4:
[----:B------:R-:W-:Y:S05]  /*0280*/  BRA `(.L_x_5) ;  /* 0x0000000000207947 */ /* 0x000fea0003800000 */
.L_x_3:
        /* <DEDUP_REMOVED lines=8> */
.L_x_5:
[----:B------:R-:W-:Y:S05]  /*0310*/  BSYNC.RECONVERGENT B6 ;  /* 0x0000000000067941 */ /* 0x000fea0003800200 */
.L_x_2:
[----:B------:R-:W2:Y:S01]  /*0320*/  LDG.E R0, desc[UR36][R16.64+-0xc] ;  /* 0xfffff42410007981 */ /* 0x000ea2000c1e1900 */
[----:B------:R-:W-:Y:S01]  /*0330*/  BSSY.RECONVERGENT B6, `(.L_x_6) ;  /* 0x0000014000067945 */ /* 0x000fe20003800200 */
[----:B--2---:R-:W-:-:S13]  /*0340*/  ISETP.NE.AND P0, PT, R0, 0x1, PT ;  /* 0x000000010000780c */ /* 0x004fda0003f05270 */
[----:B------:R-:W-:Y:S05]  /*0350*/  @!P0 BRA `(.L_x_7) ;  /* 0x0000000000248947 */ /* 0x000fea0003800000 */
        /* <DEDUP_REMOVED lines=8> */
.L_x_8:
[----:B------:R-:W-:Y:S05]  /*03e0*/  BRA `(.L_x_9) ;  /* 0x0000000000207947 */ /* 0x000fea0003800000 */
.L_x_7:
        /* <DEDUP_REMOVED lines=8> */
.L_x_9:
[----:B------:R-:W-:Y:S05]  /*0470*/  BSYNC.RECONVERGENT B6 ;  /* 0x0000000000067941 */ /* 0x000fea0003800200 */
.L_x_6:
        /* <DEDUP_REMOVED lines=12> */
.L_x_12:
[----:B------:R-:W-:Y:S05]  /*0540*/  BRA `(.L_x_13) ;  /* 0x0000000000207947 */ /* 0x000fea0003800000 */
.L_x_11:
        /* <DEDUP_REMOVED lines=8> */
.L_x_13:
[----:B------:R-:W-:Y:S05]  /*05d0*/  BSYNC.RECONVERGENT B6 ;  /* 0x0000000000067941 */ /* 0x000fea0003800200 */
.L_x_10:
        /* <DEDUP_REMOVED lines=12> */
.L_x_16:
[----:B------:R-:W-:Y:S05]  /*06a0*/  BRA `(.L_x_17) ;  /* 0x0000000000207947 */ /* 0x000fea0003800000 */
.L_x_15:
        /* <DEDUP_REMOVED lines=8> */
.L_x_17:
[----:B------:R-:W-:Y:S05]  /*0730*/  BSYNC.RECONVERGENT B6 ;  /* 0x0000000000067941 */ /* 0x000fea0003800200 */
.L_x_14:
        /* <DEDUP_REMOVED lines=12> */
.L_x_20:
[----:B------:R-:W-:Y:S05]  /*0800*/  BRA `(.L_x_21) ;  /* 0x0000000000207947 */ /* 0x000fea0003800000 */
.L_x_19:
        /* <DEDUP_REMOVED lines=8> */
.L_x_21:
[----:B------:R-:W-:Y:S05]  /*0890*/  BSYNC.RECONVERGENT B6 ;  /* 0x0000000000067941 */ /* 0x000fea0003800200 */
.L_x_18:
        /* <DEDUP_REMOVED lines=12> */
.L_x_24:
[----:B------:R-:W-:Y:S05]  /*0960*/  BRA `(.L_x_25) ;  /* 0x0000000000207947 */ /* 0x000fea0003800000 */
.L_x_23:
        /* <DEDUP_REMOVED lines=8> */
.L_x_25:
[----:B------:R-:W-:Y:S05]  /*09f0*/  BSYNC.RECONVERGENT B6 ;  /* 0x0000000000067941 */ /* 0x000fea0003800200 */
.L_x_22:
        /* <DEDUP_REMOVED lines=12> */
.L_x_28:
[----:B------:R-:W-:Y:S05]  /*0ac0*/  BRA `(.L_x_29) ;  /* 0x0000000000207947 */ /* 0x000fea0003800000 */
.L_x_27:
        /* <DEDUP_REMOVED lines=8> */
.L_x_29:
[----:B------:R-:W-:Y:S05]  /*0b50*/  BSYNC.RECONVERGENT B6 ;  /* 0x0000000000067941 */ /* 0x000fea0003800200 */
.L_x_26:
        /* <DEDUP_REMOVED lines=12> */
.L_x_32:
[----:B------:R-:W-:Y:S05]  /*0c20*/  BRA `(.L_x_33) ;  /* 0x0000000000207947 */ /* 0x000fea0003800000 */
.L_x_31:
        /* <DEDUP_REMOVED lines=8> */
.L_x_33:
[----:B------:R-:W-:Y:S05]  /*0cb0*/  BSYNC.RECONVERGENT B6 ;  /* 0x0000000000067941 */ /* 0x000fea0003800200 */
.L_x_30:
[----:B------:R-:W-:Y:S01]  /*0cc0*/  ISETP.NE.AND P6, PT, R25, RZ, PT ;  /* 0x000000ff1900720c */ /* 0x000fe20003fc5270 */
[----:B------:R-:W-:-:S12]  /*0cd0*/  VIADD R2, R2, 0x8 ;  /* 0x0000000802027836 */ /* 0x000fd80000000000 */
[----:B------:R-:W-:Y:S05]  /*0ce0*/  @P6 BRA `(.L_x_34) ;  /* 0xfffffff4001c6947 */ /* 0x000fea000383ffff */
[----:B------:R-:W-:Y:S05]  /*0cf0*/  BSYNC.RECONVERGENT B7 ;  /* 0x0000000000077941 */ /* 0x000fea0003800200 */
.L_x_1:
[----:B------:R-:W0:Y:S02]  /*0d00*/  LDC R24, c[0x0][0x380] ;  /* 0x0000e000ff187b82 */ /* 0x000e240000000800 */
[----:B0-----:R-:W-:-:S04]  /*0d10*/  LOP3.LUT R0, R24, 0x7, RZ, 0xc0, !PT ;  /* 0x0000000718007812 */ /* 0x001fc800078ec0ff */
[----:B------:R-:W-:-:S13]  /*0d20*/  ISETP.NE.AND P0, PT, R0, RZ, PT ;  /* 0x000000ff0000720c */ /* 0x000fda0003f05270 */
[----:B------:R-:W-:Y:S05]  /*0d30*/  @!P0 BRA `(.L_x_35) ;  /* 0x0000000800b48947 */ /* 0x000fea0003800000 */
[----:B------:R-:W-:-:S05]  /*0d40*/  VIADD R0, R0, 0xffffffff ;  /* 0xffffffff00007836 */ /* 0x000fca0000000000 */
[----:B------:R-:W-:-:S13]  /*0d50*/  ISETP.GE.U32.AND P0, PT, R0, 0x3, PT ;  /* 0x000000030000780c */ /* 0x000fda0003f06070 */
[----:B------:R-:W-:Y:S05]  /*0d60*/  @!P0 BRA `(.L_x_36) ;  /* 0x00000004006c8947 */ /* 0x000fea0003800000 */
[----:B------:R-:W0:Y:S02]  /*0d70*/  LDC.64 R16, c[0x0][0x388] ;  /* 0x0000e200ff107b82 */ /* 0x000e240000000a00 */
[----:B0-----:R-:W-:-:S05]  /*0d80*/  IMAD.WIDE R16, R2, 0x4, R16 ;  /* 0x0000000402107825 */ /* 0x001fca00078e0210 */
[----:B-1----:R-:W2:Y:S01]  /*0d90*/  LDG.E R0, desc[UR36][R16.64] ;  /* 0x0000002410007981 */ /* 0x002ea2000c1e1900 */
        /* <DEDUP_REMOVED lines=11> */
.L_x_39:
[----:B------:R-:W-:Y:S05]  /*0e50*/  BRA `(.L_x_40) ;  /* 0x0000000000207947 */ /* 0x000fea0003800000 */
.L_x_38:
        /* <DEDUP_REMOVED lines=8> */
.L_x_40:
[----:B------:R-:W-:Y:S05]  /*0ee0*/  BSYNC.RECONVERGENT B6 ;  /* 0x0000000000067941 */ /* 0x000fea0003800200 */
.L_x_37:
        /* <DEDUP_REMOVED lines=12> */
.L_x_43:
[----:B------:R-:W-:Y:S05]  /*0fb0*/  BRA `(.L_x_44) ;  /* 0x0000000000207947 */ /* 0x000fea0003800000 */
.L_x_42:
        /* <DEDUP_REMOVED lines=8> */
.L_x_44:
[----:B------:R-:W-:Y:S05]  /*1040*/  BSYNC.RECONVERGENT B6 ;  /* 0x0000000000067941 */ /* 0x000fea0003800200 */
.L_x_41:
        /* <DEDUP_REMOVED lines=12> */
.L_x_47:
[----:B------:R-:W-:Y:S05]  /*1110*/  BRA `(.L_x_48) ;  /* 0x0000000000207947 */ /* 0x000fea0003800000 */
.L_x_46:
        /* <DEDUP_REMOVED lines=8> */
.L_x_48:
[----:B------:R-:W-:Y:S05]  /*11a0*/  BSYNC.RECONVERGENT B6 ;  /* 0x0000000000067941 */ /* 0x000fea0003800200 */
.L_x_45:
[----:B------:R-:W2:Y:S01]  /*11b0*/  LDG.E R16, desc[UR36][R16.64+0xc] ;  /* 0x00000c2410107981 */ /* 0x000ea2000c1e1900 */
[----:B------:R-:W-:Y:S01]  /*11c0*/  BSSY.RECONVERGENT B6, `(.L_x_49) ;  /* 0x0000014000067945 */ /* 0x000fe20003800200 */
[----:B--2---:R-:W-:-:S13]  /*11d0*/  ISETP.NE.AND P0, PT, R16, 0x1, PT ;  /* 0x000000011000780c */ /* 0x004fda0003f05270 */
[----:B------:R-:W-:Y:S05]  /*11e0*/  @!P0 BRA `(.L_x_50) ;  /* 0x0000000000248947 */ /* 0x000fea0003800000 */
[----:B------:R-:W-:Y:S01]  /*11f0*/  MOV R0, 0x28 ;  /* 0x0000002800007802 */ /* 0x000fe20000000f00 */
[----:B------:R-:W0:Y:S01]  /*1200*/  LDCU.64 UR4, c[0x4][0x18] ;  /* 0x01000300ff0477ac */ /* 0x000e220008000a00 */
[----:B------:R-:W-:Y:S02]  /*1210*/  CS2R R6, SRZ ;  /* 0x0000000000067805 */ /* 0x000fe4000001ff00 */
[----:B------:R1:W2:Y:S01]  /*1220*/  LDC.64 R8, c[0x4][R0] ;  /* 0x0100000000087b82 */ /* 0x0002a20000000a00 */
[----:B0-----:R-:W-:Y:S02]  /*1230*/  IMAD.U32 R4, RZ, RZ, UR4 ;  /* 0x00000004ff047e24 */ /* 0x001fe4000f8e00ff */
[----:B-1----:R-:W-:-:S07]  /*1240*/  IMAD.U32 R5, RZ, RZ, UR5 ;  /* 0x00000005ff057e24 */ /* 0x002fce000f8e00ff */
[----:B------:R-:W-:-:S07]  /*1250*/  LEPC R20, `(.L_x_51) ;  /* 0x000000001014794e */ /* 0x000fce0000000000 */
[----:B--2---:R-:W-:Y:S05]  /*1260*/  CALL.ABS.NOINC R8 ;  /* 0x0000000008007343 */ /* 0x004fea0003c00000 */
.L_x_51:
[----:B------:R-:W-:Y:S05]  /*1270*/  BRA `(.L_x_52) ;  /* 0x0000000000207947 */ /* 0x000fea0003800000 */
.L_x_50:
        /* <DEDUP_REMOVED lines=8> */
.L_x_52:
[----:B------:R-:W-:Y:S05]  /*1300*/  BSYNC.RECONVERGENT B6 ;  /* 0x0000000000067941 */ /* 0x000fea0003800200 */
.L_x_49:
[----:B------:R-:W-:-:S07]  /*1310*/  VIADD R2, R2, 0x4 ;  /* 0x0000000402027836 */ /* 0x000fce0000000000 */
.L_x_36:
[----:B------:R-:W-:Y:S01]  /*1320*/  LOP3.LUT R24, R24, 0x3, RZ, 0xc0, !PT ;  /* 0x0000000318187812 */ /* 0x000fe200078ec0ff */
[----:B------:R-:W-:Y:S03]  /*1330*/  BSSY.RECONVERGENT B7, `(.L_x_35) ;  /* 0x000004d000077945 */ /* 0x000fe60003800200 */
[----:B------:R-:W-:-:S13]  /*1340*/  ISETP.NE.AND P0, PT, R24, RZ, PT ;  /* 0x000000ff1800720c */ /* 0x000fda0003f05270 */
[----:B------:R-:W-:Y:S05]  /*1350*/  @!P0 BRA `(.L_x_53) ;  /* 0x0000000400288947 */ /* 0x000fea0003800000 */
[----:B------:R-:W-:-:S13]  /*1360*/  ISETP.NE.AND P0, PT, R24, 0x1, PT ;  /* 0x000000011800780c */ /* 0x000fda0003f05270 */
        /* <DEDUP_REMOVED lines=15> */
.L_x_57:
[----:B------:R-:W-:Y:S05]  /*1460*/  BRA `(.L_x_58) ;  /* 0x0000000000207947 */ /* 0x000fea0003800000 */
.L_x_56:
        /* <DEDUP_REMOVED lines=8> */
.L_x_58:
[----:B------:R-:W-:Y:S05]  /*14f0*/  BSYNC.RECONVERGENT B6 ;  /* 0x0000000000067941 */ /* 0x000fea0003800200 */
.L_x_55:
        /* <DEDUP_REMOVED lines=12> */
.L_x_61:
[----:B------:R-:W-:Y:S05]  /*15c0*/  BRA `(.L_x_62) ;  /* 0x0000000000207947 */ /* 0x000fea0003800000 */
.L_x_60:
        /* <DEDUP_REMOVED lines=8> */
.L_x_62:
[----:B------:R-:W-:Y:S05]  /*1650*/  BSYNC.RECONVERGENT B6 ;  /* 0x0000000000067941 */ /* 0x000fea0003800200 */
.L_x_59:
[----:B------:R-:W-:-:S07]  /*1660*/  VIADD R2, R2, 0x2 ;  /* 0x0000000202027836 */ /* 0x000fce0000000000 */
.L_x_54:
[----:B------:R-:W0:Y:S02]  /*1670*/  LDCU UR4, c[0x0][0x380] ;  /* 0x00007000ff0477ac */ /* 0x000e240008000800 */
[----:B0-----:R-:W-:-:S09]  /*1680*/  ULOP3.LUT UP0, URZ, UR4, 0x1, URZ, 0xc0, !UPT ;  /* 0x0000000104ff7892 */ /* 0x001fd2000f80c0ff */
[----:B------:R-:W-:Y:S05]  /*1690*/  BRA.U !UP0, `(.L_x_53) ;  /* 0x0000000108587547 */ /* 0x000fea000b800000 */
[----:B------:R-:W0:Y:S02]  /*16a0*/  LDC.64 R4, c[0x0][0x388] ;  /* 0x0000e200ff047b82 */ /* 0x000e240000000a00 */
[----:B0-----:R-:W-:-:S06]  /*16b0*/  IMAD.WIDE R2, R2, 0x4, R4 ;  /* 0x0000000402027825 */ /* 0x001fcc00078e0204 */
[----:B-1----:R-:W2:Y:S02]  /*16c0*/  LDG.E R2, desc[UR36][R2.64] ;  /* 0x0000002402027981 */ /* 0x002ea4000c1e1900 */
        /* <DEDUP_REMOVED lines=10> */
.L_x_64:
[----:B------:R-:W-:Y:S05]  /*1770*/  BRA `(.L_x_53) ;  /* 0x0000000000207947 */ /* 0x000fea0003800000 */
.L_x_63:
        /* <DEDUP_REMOVED lines=8> */
.L_x_53:
[----:B-1----:R-:W-:Y:S05]  /*1800*/  BSYNC.RECONVERGENT B7 ;  /* 0x0000000000077941 */ /* 0x002fea0003800200 */
.L_x_35:
[----:B------:R-:W-:Y:S01]  /*1810*/  MOV R0, 0x28 ;  /* 0x0000002800007802 */ /* 0x000fe20000000f00 */
[----:B------:R-:W0:Y:S01]  /*1820*/  LDCU.64 UR4, c[0x4][0x20] ;  /* 0x01000400ff0477ac */ /* 0x000e220008000a00 */
[----:B------:R-:W-:Y:S02]  /*1830*/  CS2R R6, SRZ ;  /* 0x0000000000067805 */ /* 0x000fe4000001ff00 */
[----:B------:R2:W3:Y:S01]  /*1840*/  LDC.64 R2, c[0x4][R0] ;  /* 0x0100000000027b82 */ /* 0x0004e20000000a00 */
[----:B0-----:R-:W-:Y:S02]  /*1850*/  IMAD.U32 R4, RZ, RZ, UR4 ;  /* 0x00000004ff047e24 */ /* 0x001fe4000f8e00ff */
[----:B--2---:R-:W-:-:S07]  /*1860*/  IMAD.U32 R5, RZ, RZ, UR5 ;  /* 0x00000005ff057e24 */ /* 0x004fce000f8e00ff */
[----:B------:R-:W-:-:S07]  /*1870*/  LEPC R20, `(.L_x_65) ;  /* 0x000000001014794e */ /* 0x000fce0000000000 */
[----:B-1-3--:R-:W-:Y:S05]  /*1880*/  CALL.ABS.NOINC R2 ;  /* 0x0000000002007343 */ /* 0x00afea0003c00000 */
.L_x_65:
[----:B------:R-:W0:Y:S01]  /*1890*/  LDCU UR4, c[0x0][0x380] ;  /* 0x00007000ff0477ac */ /* 0x000e220008000800 */
[----:B------:R-:W-:Y:S01]  /*18a0*/  ISETP.NE.AND P6, PT, R23, RZ, PT ;  /* 0x000000ff1700720c */ /* 0x000fe20003fc5270 */
[----:B0-----:R-:W-:-:S12]  /*18b0*/  VIADD R19, R19, UR4 ;  /* 0x0000000413137c36 */ /* 0x001fd80008000000 */
[----:B------:R-:W-:Y:S05]  /*18c0*/  @P6 BRA `(.L_x_66) ;  /* 0xffffffe400fc6947 */ /* 0x000fea000383ffff */
[----:B------:R-:W-:Y:S05]  /*18d0*/  EXIT ;  /* 0x000000000000794d */ /* 0x000fea0003800000 */
.L_x_67:
        /* <DEDUP_REMOVED lines=10> */
.L_x_84:


//--------------------- .text._Z5printiPiS_S_     --------------------------
	.section	.text._Z5printiPiS_S_,"ax",@progbits
	.align	128
        .global         _Z5printiPiS_S_
        .type           _Z5printiPiS_S_,@function
        .size           _Z5printiPiS_S_,(.L_x_85 - _Z5printiPiS_S_)
        .other          _Z5printiPiS_S_,@"STO_CUDA_ENTRY STV_DEFAULT"
_Z5printiPiS_S_:
.text._Z5printiPiS_S_:
[----:B------:R-:W0:Y:S01]  /*0000*/  LDC R1, c[0x0][0x37c] ;  /* 0x0000df00ff017b82 */ /* 0x000e220000000800 */
[----:B------:R-:W1:Y:S01]  /*0010*/  S2R R24, SR_TID.X ;  /* 0x0000000000187919 */ /* 0x000e620000002100 */
[----:B------:R-:W1:Y:S01]  /*0020*/  LDCU UR6, c[0x0][0x380] ;  /* 0x00007000ff0677ac */ /* 0x000e620008000800 */
[----:B0-----:R-:W-:Y:S01]  /*0030*/  VIADD R1, R1, 0xfffffff0 ;  /* 0xfffffff001017836 */ /* 0x001fe20000000000 */
[----:B------:R-:W0:Y:S01]  /*0040*/  LDCU UR4, c[0x0][0x2f8] ;  /* 0x00005f00ff0477ac */ /* 0x000e220008000800 */
[----:B------:R-:W2:Y:S03]  /*0050*/  LDCU UR5, c[0x0][0x2fc] ;  /* 0x00005f80ff0577ac */ /* 0x000ea60008000800 */
[----:B------:R-:W3:Y:S01]  /*0060*/  LDC R23, c[0x0][0x360] ;  /* 0x0000d800ff177b82 */ /* 0x000ee20000000800 */
[----:B0-----:R-:W-:-:S05]  /*0070*/  IADD3 R18, P1, PT, R1, UR4, RZ ;  /* 0x0000000401127c10 */ /* 0x001fca000ff3e0ff */
[----:B--2---:R-:W-:Y:S01]  /*0080*/  IMAD.X R19, RZ, RZ, UR5, P1 ;  /* 0x00000005ff137e24 */ /* 0x004fe200088e06ff */
[----:B-1----:R-:W-:-:S13]  /*0090*/  ISETP.GE.AND P0, PT, R24, UR6, PT ;  /* 0x0000000618007c0c */ /* 0x002fda000bf06270 */
[----:B------:R-:W-:Y:S05]  /*00a0*/  @P0 EXIT ;  /* 0x000000000000094d */ /* 0x000fea0003800000 */
[----:B---3--:R-:W0:Y:S01]  /*00b0*/  I2F.U32.RP R4, R23 ;  /* 0x0000001700047306 */ /* 0x008e220000209000 */
[----:B------:R-:W-:Y:S01]  /*00c0*/  IMAD.IADD R0, R24, 0x1, R23 ;  /* 0x0000000118007824 */ /* 0x000fe200078e0217 */
[----:B------:R-:W-:Y:S01]  /*00d0*/  ISETP.NE.U32.AND P2, PT, R23, RZ, PT ;  /* 0x000000ff1700720c */ /* 0x000fe20003f45070 */
[----:B------:R-:W1:Y:S01]  /*00e0*/  LDCU.64 UR36, c[0x0][0x358] ;  /* 0x00006b00ff2477ac */ /* 0x000e620008000a00 */
[----:B------:R-:W-:Y:S02]  /*00f0*/  BSSY.RECONVERGENT B6, `(.L_x_68) ;  /* 0x000003b000067945 */ /* 0x000fe40003800200 */
[C---:B------:R-:W-:Y:S01]  /*0100*/  ISETP.GE.U32.AND P0, PT, R0.reuse, UR6, PT ;  /* 0x0000000600007c0c */ /* 0x040fe2000bf06070 */
[----:B------:R-:W2:Y:S01]  /*0110*/  LDCU UR44, c[0x0][0x380] ;  /* 0x00007000ff2c77ac */ /* 0x000ea20008000800 */
[----:B------:R-:W-:Y:S02]  /*0120*/  VIMNMX.U32 R5, PT, PT, R0, UR6, !PT ;  /* 0x0000000600057c48 */ /* 0x000fe4000ffe0000 */
[----:B------:R-:W-:Y:S01]  /*0130*/  SEL R25, RZ, 0x1, P0 ;  /* 0x00000001ff197807 */ /* 0x000fe20000000000 */
[----:B------:R-:W3:Y:S03]  /*0140*/  LDCU.64 UR38, c[0x0][0x388] ;  /* 0x00007100ff2677ac */ /* 0x000ee60008000a00 */
[----:B------:R-:W-:Y:S01]  /*0150*/  IADD3 R0, PT, PT, R5, -R0, -R25 ;  /* 0x8000000005007210 */ /* 0x000fe20007ffe819 */
[----:B0-----:R-:W0:Y:S01]  /*0160*/  MUFU.RCP R4, R4 ;  /* 0x0000000400047308 */ /* 0x001e220000001000 */
[----:B------:R-:W4:Y:S01]  /*0170*/  LDCU.128 UR40, c[0x0][0x390] ;  /* 0x00007200ff2877ac */ /* 0x000f220008000c00 */
[----:B0-----:R-:W-:-:S06]  /*0180*/  IADD3 R2, PT, PT, R4, 0xffffffe, RZ ;  /* 0x0ffffffe04027810 */ /* 0x001fcc0007ffe0ff */
[----:B------:R0:W5:Y:S02]  /*0190*/  F2I.FTZ.U32.TRUNC.NTZ R3, R2 ;  /* 0x0000000200037305 */ /* 0x000164000021f000 */
[----:B0-----:R-:W-:Y:S02]  /*01a0*/  HFMA2 R2, -RZ, RZ, 0, 0 ;  /* 0x00000000ff027431 */ /* 0x001fe400000001ff */
[----:B-----5:R-:W-:-:S04]  /*01b0*/  IMAD.MOV R6, RZ, RZ, -R3 ;  /* 0x000000ffff067224 */ /* 0x020fc800078e0a03 */
[----:B------:R-:W-:-:S04]  /*01c0*/  IMAD R7, R6, R23, RZ ;  /* 0x0000001706077224 */ /* 0x000fc800078e02ff */
[----:B------:R-:W-:-:S06]  /*01d0*/  IMAD.HI.U32 R3, R3, R7, R2 ;  /* 0x0000000703037227 */ /* 0x000fcc00078e0002 */
[----:B------:R-:W-:-:S04]  /*01e0*/  IMAD.HI.U32 R2, R3, R0, RZ ;  /* 0x0000000003027227 */ /* 0x000fc800078e00ff */
[----:B------:R-:W-:-:S04]  /*01f0*/  IMAD.MOV R3, RZ, RZ, -R2 ;  /* 0x000000ffff037224 */ /* 0x000fc800078e0a02 */
[----:B------:R-:W-:-:S05]  /*0200*/  IMAD R0, R23, R3, R0 ;  /* 0x0000000317007224 */ /* 0x000fca00078e0200 */
[----:B------:R-:W-:-:S13]  /*0210*/  ISETP.GE.U32.AND P0, PT, R0, R23, PT ;  /* 0x000000170000720c */ /* 0x000fda0003f06070 */
[----:B------:R-:W-:Y:S01]  /*0220*/  @P0 IMAD.IADD R0, R0, 0x1, -R23 ;  /* 0x0000000100000824 */ /* 0x000fe200078e0a17 */
[----:B------:R-:W-:-:S04]  /*0230*/  @P0 IADD3 R2, PT, PT, R2, 0x1, RZ ;  /* 0x0000000102020810 */ /* 0x000fc80007ffe0ff */
[----:B------:R-:W-:-:S13]  /*0240*/  ISETP.GE.U32.AND P1, PT, R0, R23, PT ;  /* 0x000000170000720c */ /* 0x000fda0003f26070 */
[----:B------:R-:W-:Y:S01]  /*0250*/  @P1 VIADD R2, R2, 0x1 ;  /* 0x0000000102021836 */ /* 0x000fe20000000000 */
[----:B------:R-:W-:-:S05]  /*0260*/  @!P2 LOP3.LUT R2, RZ, R23, RZ, 0x33, !PT ;  /* 0x00000017ff02a212 */ /* 0x000fca00078e33ff */
[----:B------:R-:W-:-:S05]  /*0270*/  IMAD.IADD R25, R25, 0x1, R2 ;  /* 0x0000000119197824 */ /* 0x000fca00078e0202 */
[----:B------:R-:W-:-:S04]  /*0280*/  LOP3.LUT R0, R25, 0x3, RZ, 0xc0, !PT ;  /* 0x0000000319007812 */ /* 0x000fc800078ec0ff */
[----:B------:R-:W-:-:S13]  /*0290*/  ISETP.NE.AND P0, PT, R0, 0x3, PT ;  /* 0x000000030000780c */ /* 0x000fda0003f05270 */
[----:B-1234-:R-:W-:Y:S05]  /*02a0*/  @!P0 BRA `(.L_x_69) ;  /* 0x00000000007c8947 */ /* 0x01efea0003800000 */
[----:B------:R-:W-:Y:S01]  /*02b0*/  IADD3 R0, PT, PT, R25, 0x1, RZ ;  /* 0x0000000119007810 */ /* 0x000fe20007ffe0ff */
[----:B------:R-:W-:-:S03]  /*02c0*/  IMAD.WIDE.U32 R16, R24, 0x4, RZ ;  /* 0x0000000418107825 */ /* 0x000fc600078e00ff */
[----:B------:R-:W-:-:S05]  /*02d0*/  LOP3.LUT R0, R0, 0x3, RZ, 0xc0, !PT ;  /* 0x0000000300007812 */ /* 0x000fca00078ec0ff */
[----:B------:R-:W-:Y:S02]  /*02e0*/  IMAD R24, R0, R23, R24 ;  /* 0x0000001700187224 */ /* 0x000fe400078e0218 */
[----:B------:R-:W-:-:S07]  /*02f0*/  IMAD.MOV R22, RZ, RZ, -R0 ;  /* 0x000000ffff167224 */ /* 0x000fce00078e0a00 */
.L_x_71:
[C---:B------:R-:W-:Y:S01]  /*0300*/  IADD3 R6, P0, PT, R16.reuse, UR38, RZ ;  /* 0x0000002610067c10 */ /* 0x040fe2000ff1e0ff */
[----:B------:R-:W0:Y:S01]  /*0310*/  LDCU.64 UR4, c[0x4][0x8] ;  /* 0x01000100ff0477ac */ /* 0x000e220008000a00 */
[C---:B------:R-:W-:Y:S02]  /*0320*/  IADD3 R10, P1, PT, R16.reuse, UR40, RZ ;  /* 0x00000028100a7c10 */ /* 0x040fe4000ff3e0ff */
[C---:B------:R-:W-:Y:S02]  /*0330*/  IADD3.X R7, PT, PT, R17.reuse, UR39, RZ, P0, !PT ;  /* 0x0000002711077c10 */ /* 0x040fe400087fe4ff */
[C---:B------:R-:W-:Y:S02]  /*0340*/  IADD3.X R11, PT, PT, R17.reuse, UR41, RZ, P1, !PT ;  /* 0x00000029110b7c10 */ /* 0x040fe40008ffe4ff */
[----:B------:R-:W-:Y:S01]  /*0350*/  IADD3 R12, P2, PT, R16, UR42, RZ ;  /* 0x0000002a100c7c10 */ /* 0x000fe2000ff5e0ff */
[----:B------:R1:W2:Y:S03]  /*0360*/  LDG.E R8, desc[UR36][R6.64] ;  /* 0x0000002406087981 */ /* 0x0002a6000c1e1900 */
[----:B------:R-:W-:Y:S01]  /*0370*/  IADD3.X R13, PT, PT, R17, UR43, RZ, P2, !PT ;  /* 0x0000002b110d7c10 */ /* 0x000fe200097fe4ff */
[----:B------:R-:W2:Y:S04]  /*0380*/  LDG.E R9, desc[UR36][R10.64] ;  /* 0x000000240a097981 */ /* 0x000ea8000c1e1900 */
[----:B------:R-:W3:Y:S01]  /*0390*/  LDG.E R0, desc[UR36][R12.64] ;  /* 0x000000240c007981 */ /* 0x000ee2000c1e1900 */
[----:B------:R-:W-:-:S06]  /*03a0*/  MOV R2, 0x28 ;  /* 0x0000002800027802 */ /* 0x000fcc0000000f00 */
[----:B------:R-:W4:Y:S01]  /*03b0*/  LDC.64 R2, c[0x4][R2] ;  /* 0x0100000002027b82 */ /* 0x000f220000000a00 */
[----:B------:R-:W-:Y:S01]  /*03c0*/  VIADD R22, R22, 0x1 ;  /* 0x0000000116167836 */ /* 0x000fe20000000000 */
[----:B0-----:R-:W-:-:S04]  /*03d0*/  MOV R4, UR4 ;  /* 0x0000000400047c02 */ /* 0x001fc80008000f00 */
[----:B------:R-:W-:Y:S01]  /*03e0*/  ISETP.NE.AND P0, PT, R22, RZ, PT ;  /* 0x000000ff1600720c */ /* 0x000fe20003f05270 */
[----:B------:R-:W-:Y:S01]  /*03f0*/  IMAD.U32 R5, RZ, RZ, UR5 ;  /* 0x00000005ff057e24 */ /* 0x000fe2000f8e00ff */
[----:B-1----:R-:W-:Y:S01]  /*0400*/  MOV R7, R19 ;  /* 0x0000001300077202 */ /* 0x002fe20000000f00 */
[----:B------:R-:W-:Y:S01]  /*0410*/  IMAD.MOV.U32 R6, RZ, RZ, R18 ;  /* 0x000000ffff067224 */ /* 0x000fe200078e0012 */
[----:B--2---:R-:W-:Y:S04]  /*0420*/  STL.64 [R1], R8 ;  /* 0x0000000801007387 */ /* 0x004fe80000100a00 */
[----:B---3--:R0:W-:Y:S02]  /*0430*/  STL [R1+0x8], R0 ;  /* 0x0000080001007387 */ /* 0x0081e40000100800 */
[----:B0---4-:R-:W-:-:S07]  /*0440*/  P2R R0, PR, RZ, 0x1 ;  /* 0x00000001ff007803 */ /* 0x011fce0000000000 */
[----:B------:R-:W-:-:S07]  /*0450*/  LEPC R20, `(.L_x_70) ;  /* 0x000000001014794e */ /* 0x000fce0000000000 */
[----:B------:R-:W-:Y:S05]  /*0460*/  CALL.ABS.NOINC R2 ;  /* 0x0000000002007343 */ /* 0x000fea0003c00000 */
.L_x_70:
[----:B------:R-:W-:Y:S01]  /*0470*/  ISETP.NE.AND P6, PT, R22, RZ, PT ;  /* 0x000000ff1600720c */ /* 0x000fe20003fc5270 */
[----:B------:R-:W-:-:S12]  /*0480*/  IMAD.WIDE.U32 R16, R23, 0x4, R16 ;  /* 0x0000000417107825 */ /* 0x000fd800078e0010 */
[----:B------:R-:W-:Y:S05]  /*0490*/  @P6 BRA `(.L_x_71) ;  /* 0xfffffffc00986947 */ /* 0x000fea000383ffff */
.L_x_69:
[----:B------:R-:W-:Y:S05]  /*04a0*/  BSYNC.RECONVERGENT B6 ;  /* 0x0000000000067941 */ /* 0x000fea0003800200 */
.L_x_68:
[----:B------:R-:W-:-:S13]  /*04b0*/  ISETP.GE.U32.AND P0, PT, R25, 0x3, PT ;  /* 0x000000031900780c */ /* 0x000fda0003f06070 */
[----:B------:R-:W-:Y:S05]  /*04c0*/  @!P0 EXIT ;  /* 0x000000000000894d */ /* 0x000fea0003800000 */
.L_x_76:
[----:B------:R-:W0:Y:S08]  /*04d0*/  LDC.64 R14, c[0x0][0x398] ;  /* 0x0000e600ff0e7b82 */ /* 0x000e300000000a00 */
[----:B------:R-:W1:Y:S08]  /*04e0*/  LDC.64 R8, c[0x0][0x388] ;  /* 0x0000e200ff087b82 */ /* 0x000e700000000a00 */
[----:B------:R-:W2:Y:S01]  /*04f0*/  LDC.64 R12, c[0x0][0x390] ;  /* 0x0000e400ff0c7b82 */ /* 0x000ea20000000a00 */
[----:B------:R-:W-:Y:S01]  /*0500*/  MOV R2, 0x28 ;  /* 0x0000002800027802 */ /* 0x000fe20000000f00 */
[----:B------:R-:W3:Y:S01]  /*0510*/  LDCU.64 UR4, c[0x4][0x8] ;  /* 0x01000100ff0477ac */ /* 0x000ee20008000a00 */
[----:B0-----:R-:W-:-:S06]  /*0520*/  IMAD.WIDE.U32 R14, R24, 0x4, R14 ;  /* 0x00000004180e7825 */ /* 0x001fcc00078e000e */
[----:B------:R-:W4:Y:S01]  /*0530*/  LDG.E R14, desc[UR36][R14.64] ;  /* 0x000000240e0e7981 */ /* 0x000f22000c1e1900 */
[----:B-1----:R-:W-:-:S05]  /*0540*/  IMAD.WIDE.U32 R8, R24, 0x4, R8 ;  /* 0x0000000418087825 */ /* 0x002fca00078e0008 */
[----:B------:R-:W5:Y:S01]  /*0550*/  LDG.E R10, desc[UR36][R8.64] ;  /* 0x00000024080a7981 */ /* 0x000f62000c1e1900 */
[----:B--2---:R-:W-:-:S05]  /*0560*/  IMAD.WIDE.U32 R12, R24, 0x4, R12 ;  /* 0x00000004180c7825 */ /* 0x004fca00078e000c */
[----:B------:R-:W5:Y:S01]  /*0570*/  LDG.E R11, desc[UR36][R12.64] ;  /* 0x000000240c0b7981 */ /* 0x000f62000c1e1900 */
[----:B------:R0:W1:Y:S01]  /*0580*/  LDC.64 R16, c[0x4][R2] ;  /* 0x0100000002107b82 */ /* 0x0000620000000a00 */
[----:B---3--:R-:W-:Y:S01]  /*0590*/  IMAD.U32 R4, RZ, RZ, UR4 ;  /* 0x00000004ff047e24 */ /* 0x008fe2000f8e00ff */
[----:B------:R-:W-:Y:S01]  /*05a0*/  MOV R6, R18 ;  /* 0x0000001200067202 */ /* 0x000fe20000000f00 */
[----:B------:R-:W-:Y:S02]  /*05b0*/  IMAD.U32 R5, RZ, RZ, UR5 ;  /* 0x00000005ff057e24 */ /* 0x000fe4000f8e00ff */
[----:B------:R-:W-:Y:S01]  /*05c0*/  IMAD.MOV.U32 R7, RZ, RZ, R19 ;  /* 0x000000ffff077224 */ /* 0x000fe200078e0013 */
[----:B----4-:R0:W-:Y:S04]  /*05d0*/  STL [R1+0x8], R14 ;  /* 0x0000080e01007387 */ /* 0x0101e80000100800 */
[----:B-1---5:R0:W-:Y:S02]  /*05e0*/  STL.64 [R1], R10 ;  /* 0x0000000a01007387 */ /* 0x0221e40000100a00 */
[----:B------:R-:W-:-:S07]  /*05f0*/  LEPC R20, `(.L_x_72) ;  /* 0x000000001014794e */ /* 0x000fce0000000000 */
[----:B0-----:R-:W-:Y:S05]  /*0600*/  CALL.ABS.NOINC R16 ;  /* 0x0000000010007343 */ /* 0x001fea0003c00000 */
.L_x_72:
[----:B------:R-:W0:Y:S01]  /*0610*/  LDC.64 R14, c[0x0][0x398] ;  /* 0x0000e600ff0e7b82 */ /* 0x000e220000000a00 */
[----:B------:R-:W-:Y:S01]  /*0620*/  IMAD.IADD R24, R23, 0x1, R24 ;  /* 0x0000000117187824 */ /* 0x000fe200078e0218 */
[----:B------:R-:W1:Y:S06]  /*0630*/  LDCU.64 UR4, c[0x4][0x8] ;  /* 0x01000100ff0477ac */ /* 0x000e6c0008000a00 */
[----:B------:R-:W2:Y:S08]  /*0640*/  LDC.64 R8, c[0x0][0x388] ;  /* 0x0000e200ff087b82 */ /* 0x000eb00000000a00 */
[----:B------:R-:W3:Y:S01]  /*0650*/  LDC.64 R12, c[0x0][0x390] ;  /* 0x0000e400ff0c7b82 */ /* 0x000ee20000000a00 */
[----:B0-----:R-:W-:-:S06]  /*0660*/  IMAD.WIDE.U32 R14, R24, 0x4, R14 ;  /* 0x00000004180e7825 */ /* 0x001fcc00078e000e */
[----:B------:R-:W4:Y:S01]  /*0670*/  LDG.E R14, desc[UR36][R14.64] ;  /* 0x000000240e0e7981 */ /* 0x000f22000c1e1900 */
[----:B--2---:R-:W-:-:S05]  /*0680*/  IMAD.WIDE.U32 R8, R24, 0x4, R8 ;  /* 0x0000000418087825 */ /* 0x004fca00078e0008 */
[----:B------:R-:W2:Y:S01]  /*0690*/  LDG.E R10, desc[UR36][R8.64] ;  /* 0x00000024080a7981 */ /* 0x000ea2000c1e1900 */
[----:B---3--:R-:W-:-:S05]  /*06a0*/  IMAD.WIDE.U32 R12, R24, 0x4, R12 ;  /* 0x00000004180c7825 */ /* 0x008fca00078e000c */
[----:B------:R-:W2:Y:S01]  /*06b0*/  LDG.E R11, desc[UR36][R12.64] ;  /* 0x000000240c0b7981 */ /* 0x000ea2000c1e1900 */
[----:B------:R0:W3:Y:S01]  /*06c0*/  LDC.64 R16, c[0x4][R2] ;  /* 0x0100000002107b82 */ /* 0x0000e20000000a00 */
[----:B-1----:R-:W-:Y:S01]  /*06d0*/  MOV R4, UR4 ;  /* 0x0000000400047c02 */ /* 0x002fe20008000f00 */
[----:B------:R-:W-:Y:S01]  /*06e0*/  IMAD.U32 R5, RZ, RZ, UR5 ;  /* 0x00000005ff057e24 */ /* 0x000fe2000f8e00ff */
[----:B------:R-:W-:Y:S01]  /*06f0*/  MOV R7, R19 ;  /* 0x0000001300077202 */ /* 0x000fe20000000f00 */
[----:B------:R-:W-:Y:S01]  /*0700*/  IMAD.MOV.U32 R6, RZ, RZ, R18 ;  /* 0x000000ffff067224 */ /* 0x000fe200078e0012 */
[----:B----4-:R0:W-:Y:S04]  /*0710*/  STL [R1+0x8], R14 ;  /* 0x0000080e01007387 */ /* 0x0101e80000100800 */
[----:B--23--:R0:W-:Y:S02]  /*0720*/  STL.64 [R1], R10 ;  /* 0x0000000a01007387 */ /* 0x00c1e40000100a00 */
[----:B------:R-:W-:-:S07]  /*0730*/  LEPC R20, `(.L_x_73) ;  /* 0x000000001014794e */ /* 0x000fce0000000000 */
[----:B0-----:R-:W-:Y:S05]  /*0740*/  CALL.ABS.NOINC R16 ;  /* 0x0000000010007343 */ /* 0x001fea0003c00000 */
.L_x_73:
        /* <DEDUP_REMOVED lines=12> */
[----:B-1----:R-:W-:Y:S01]  /*0810*/  IMAD.U32 R4, RZ, RZ, UR4 ;  /* 0x00000004ff047e24 */ /* 0x002fe2000f8e00ff */
[----:B------:R-:W-:Y:S01]  /*0820*/  MOV R5, UR5 ;  /* 0x0000000500057c02 */ /* 0x000fe20008000f00 */
[----:B------:R-:W-:Y:S01]  /*0830*/  IMAD.MOV.U32 R6, RZ, RZ, R18 ;  /* 0x000000ffff067224 */ /* 0x000fe200078e0012 */
[----:B------:R-:W-:Y:S01]  /*0840*/  MOV R7, R19 ;  /* 0x0000001300077202 */ /* 0x000fe20000000f00 */
[----:B----4-:R0:W-:Y:S04]  /*0850*/  STL [R1+0x8], R14 ;  /* 0x0000080e01007387 */ /* 0x0101e80000100800 */
[----:B--23--:R0:W-:Y:S02]  /*0860*/  STL.64 [R1], R10 ;  /* 0x0000000a01007387 */ /* 0x00c1e40000100a00 */
[----:B------:R-:W-:-:S07]  /*0870*/  LEPC R20, `(.L_x_74) ;  /* 0x000000001014794e */ /* 0x000fce0000000000 */
[----:B0-----:R-:W-:Y:S05]  /*0880*/  CALL.ABS.NOINC R16 ;  /* 0x0000000010007343 */ /* 0x001fea0003c00000 */
.L_x_74:
        /* <DEDUP_REMOVED lines=11> */
[----:B------:R-:W0:Y:S01]  /*0940*/  LDC.64 R2, c[0x4][R2] ;  /* 0x0100000002027b82 */ /* 0x000e220000000a00 */
[----:B-1----:R-:W-:Y:S01]  /*0950*/  MOV R4, UR4 ;  /* 0x0000000400047c02 */ /* 0x002fe20008000f00 */
[----:B------:R-:W-:Y:S01]  /*0960*/  IMAD.U32 R5, RZ, RZ, UR5 ;  /* 0x00000005ff057e24 */ /* 0x000fe2000f8e00ff */
[----:B------:R-:W-:Y:S01]  /*0970*/  MOV R6, R18 ;  /* 0x0000001200067202 */ /* 0x000fe20000000f00 */
[----:B------:R-:W-:Y:S01]  /*0980*/  IMAD.MOV.U32 R7, RZ, RZ, R19 ;  /* 0x000000ffff077224 */ /* 0x000fe200078e0013 */
[----:B----4-:R1:W-:Y:S04]  /*0990*/  STL [R1+0x8], R14 ;  /* 0x0000080e01007387 */ /* 0x0103e80000100800 */
[----:B0-2---:R1:W-:Y:S02]  /*09a0*/  STL.64 [R1], R10 ;  /* 0x0000000a01007387 */ /* 0x0053e40000100a00 */
[----:B------:R-:W-:-:S07]  /*09b0*/  LEPC R20, `(.L_x_75) ;  /* 0x000000001014794e */ /* 0x000fce0000000000 */
[----:B-1----:R-:W-:Y:S05]  /*09c0*/  CALL.ABS.NOINC R2 ;  /* 0x0000000002007343 */ /* 0x002fea0003c00000 */
.L_x_75:
[----:B------:R-:W-:-:S04]  /*09d0*/  IADD3 R24, PT, PT, R24, R23, RZ ;  /* 0x0000001718187210 */ /* 0x000fc80007ffe0ff */
[----:B------:R-:W-:-:S13]  /*09e0*/  ISETP.GE.AND P0, PT, R24, UR44, PT ;  /* 0x0000002c18007c0c */ /* 0x000fda000bf06270 */
[----:B------:R-:W-:Y:S05]  /*09f0*/  @!P0 BRA `(.L_x_76) ;  /* 0xfffffff800b48947 */ /* 0x000fea000383ffff */
[----:B------:R-:W-:Y:S05]  /*0a00*/  EXIT ;  /* 0x000000000000794d */ /* 0x000fea0003800000 */
.L_x_77:
        /* <DEDUP_REMOVED lines=15> */
.L_x_85:


//--------------------- .text._Z3addiPfS_         --------------------------
	.section	.text._Z3addiPfS_,"ax",@progbits
	.align	128
        .global         _Z3addiPfS_
        .type           _Z3addiPfS_,@function
        .size           _Z3addiPfS_,(.L_x_86 - _Z3addiPfS_)
        .other          _Z3addiPfS_,@"STO_CUDA_ENTRY STV_DEFAULT"
_Z3addiPfS_:
.text._Z3addiPfS_:
[----:B------:R-:W-:Y:S01]  /*0000*/  LDC R1, c[0x0][0x37c] ;  /* 0x0000df00ff017b82 */ /* 0x000fe20000000800 */
[----:B------:R-:W0:Y:S01]  /*0010*/  S2R R3, SR_TID.X ;  /* 0x0000000000037919 */ /* 0x000e220000002100 */
[----:B------:R-:W0:Y:S06]  /*0020*/  LDCU UR6, c[0x0][0x380] ;  /* 0x00007000ff0677ac */ /* 0x000e2c0008000800 */
[----:B------:R-:W1:Y:S01]  /*0030*/  LDC R0, c[0x0][0x360] ;  /* 0x0000d800ff007b82 */ /* 0x000e620000000800 */
[----:B0-----:R-:W-:-:S13]  /*0040*/  ISETP.GE.AND P0, PT, R3, UR6, PT ;  /* 0x0000000603007c0c */ /* 0x001fda000bf06270 */
[----:B------:R-:W-:Y:S05]  /*0050*/  @P0 EXIT ;  /* 0x000000000000094d */ /* 0x000fea0003800000 */
[----:B-1----:R-:W0:Y:S01]  /*0060*/  I2F.U32.RP R8, R0 ;  /* 0x0000000000087306 */ /* 0x002e220000209000 */
[----:B------:R-:W-:Y:S01]  /*0070*/  IADD3 R2, PT, PT, R3, R0, RZ ;  /* 0x0000000003027210 */ /* 0x000fe20007ffe0ff */
[----:B------:R-:W1:Y:S01]  /*0080*/  LDCU.64 UR4, c[0x0][0x358] ;  /* 0x00006b00ff0477ac */ /* 0x000e620008000a00 */
[----:B------:R-:W-:Y:S01]  /*0090*/  ISETP.NE.U32.AND P2, PT, R0, RZ, PT ;  /* 0x000000ff0000720c */ /* 0x000fe20003f45070 */
[----:B------:R-:W-:Y:S01]  /*00a0*/  BSSY.RECONVERGENT B0, `(.L_x_78) ;  /* 0x000002d000007945 */ /* 0x000fe20003800200 */
[C---:B------:R-:W-:Y:S01]  /*00b0*/  ISETP.GE.U32.AND P0, PT, R2.reuse, UR6, PT ;  /* 0x0000000602007c0c */ /* 0x040fe2000bf06070 */
[----:B------:R-:W2:Y:S01]  /*00c0*/  LDCU.64 UR8, c[0x0][0x388] ;  /* 0x00007100ff0877ac */ /* 0x000ea20008000a00 */
[----:B------:R-:W-:Y:S02]  /*00d0*/  VIMNMX.U32 R7, PT, PT, R2, UR6, !PT ;  /* 0x0000000602077c48 */ /* 0x000fe4000ffe0000 */
[----:B------:R-:W-:Y:S01]  /*00e0*/  SEL R6, RZ, 0x1, P0 ;  /* 0x00000001ff067807 */ /* 0x000fe20000000000 */
[----:B------:R-:W3:Y:S03]  /*00f0*/  LDCU.64 UR10, c[0x0][0x390] ;  /* 0x00007200ff0a77ac */ /* 0x000ee60008000a00 */
[----:B------:R-:W-:Y:S01]  /*0100*/  IADD3 R7, PT, PT, R7, -R2, -R6 ;  /* 0x8000000207077210 */ /* 0x000fe20007ffe806 */
[----:B0-----:R-:W0:Y:S02]  /*0110*/  MUFU.RCP R8, R8 ;  /* 0x0000000800087308 */ /* 0x001e240000001000 */
[----:B0-----:R-:W-:-:S06]  /*0120*/  IADD3 R4, PT, PT, R8, 0xffffffe, RZ ;  /* 0x0ffffffe08047810 */ /* 0x001fcc0007ffe0ff */
[----:B------:R0:W4:Y:S02]  /*0130*/  F2I.FTZ.U32.TRUNC.NTZ R5, R4 ;  /* 0x0000000400057305 */ /* 0x000124000021f000 */
[----:B0-----:R-:W-:Y:S02]  /*0140*/  IMAD.MOV.U32 R4, RZ, RZ, RZ ;  /* 0x000000ffff047224 */ /* 0x001fe400078e00ff */
[----:B----4-:R-:W-:-:S04]  /*0150*/  IMAD.MOV R9, RZ, RZ, -R5 ;  /* 0x000000ffff097224 */ /* 0x010fc800078e0a05 */
[----:B------:R-:W-:-:S04]  /*0160*/  IMAD R9, R9, R0, RZ ;  /* 0x0000000009097224 */ /* 0x000fc800078e02ff */
[----:B------:R-:W-:-:S06]  /*0170*/  IMAD.HI.U32 R8, R5, R9, R4 ;  /* 0x0000000905087227 */ /* 0x000fcc00078e0004 */
[----:B------:R-:W-:-:S05]  /*0180*/  IMAD.HI.U32 R5, R8, R7, RZ ;  /* 0x0000000708057227 */ /* 0x000fca00078e00ff */
[----:B------:R-:W-:-:S05]  /*0190*/  IADD3 R2, PT, PT, -R5, RZ, RZ ;  /* 0x000000ff05027210 */ /* 0x000fca0007ffe1ff */
[----:B------:R-:W-:-:S05]  /*01a0*/  IMAD R7, R0, R2, R7 ;  /* 0x0000000200077224 */ /* 0x000fca00078e0207 */
[----:B------:R-:W-:-:S13]  /*01b0*/  ISETP.GE.U32.AND P0, PT, R7, R0, PT ;  /* 0x000000000700720c */ /* 0x000fda0003f06070 */
[----:B------:R-:W-:Y:S01]  /*01c0*/  @P0 IMAD.IADD R7, R7, 0x1, -R0 ;  /* 0x0000000107070824 */ /* 0x000fe200078e0a00 */
[----:B------:R-:W-:-:S04]  /*01d0*/  @P0 IADD3 R5, PT, PT, R5, 0x1, RZ ;  /* 0x0000000105050810 */ /* 0x000fc80007ffe0ff */
[----:B------:R-:W-:-:S13]  /*01e0*/  ISETP.GE.U32.AND P1, PT, R7, R0, PT ;  /* 0x000000000700720c */ /* 0x000fda0003f26070 */
[----:B------:R-:W-:Y:S01]  /*01f0*/  @P1 VIADD R5, R5, 0x1 ;  /* 0x0000000105051836 */ /* 0x000fe20000000000 */
[----:B------:R-:W-:-:S04]  /*0200*/  @!P2 LOP3.LUT R5, RZ, R0, RZ, 0x33, !PT ;  /* 0x00000000ff05a212 */ /* 0x000fc800078e33ff */
[----:B------:R-:W-:-:S04]  /*0210*/  IADD3 R2, PT, PT, R6, R5, RZ ;  /* 0x0000000506027210 */ /* 0x000fc80007ffe0ff */
[C---:B------:R-:W-:Y:S02]  /*0220*/  LOP3.LUT R4, R2.reuse, 0x3, RZ, 0xc0, !PT ;  /* 0x0000000302047812 */ /* 0x040fe400078ec0ff */
[----:B------:R-:W-:Y:S02]  /*0230*/  ISETP.GE.U32.AND P0, PT, R2, 0x3, PT ;  /* 0x000000030200780c */ /* 0x000fe40003f06070 */
[----:B------:R-:W-:-:S13]  /*0240*/  ISETP.NE.AND P1, PT, R4, 0x3, PT ;  /* 0x000000030400780c */ /* 0x000fda0003f25270 */
[----:B-123--:R-:W-:Y:S05]  /*0250*/  @!P1 BRA `(.L_x_79) ;  /* 0x0000000000449947 */ /* 0x00efea0003800000 */
[----:B------:R-:W-:Y:S02]  /*0260*/  VIADD R2, R2, 0x1 ;  /* 0x0000000102027836 */ /* 0x000fe40000000000 */
[----:B------:R-:W-:-:S03]  /*0270*/  IMAD.WIDE.U32 R4, R3, 0x4, RZ ;  /* 0x0000000403047825 */ /* 0x000fc600078e00ff */
[----:B------:R-:W-:-:S05]  /*0280*/  LOP3.LUT R2, R2, 0x3, RZ, 0xc0, !PT ;  /* 0x0000000302027812 */ /* 0x000fca00078ec0ff */
[C---:B------:R-:W-:Y:S01]  /*0290*/  IMAD R3, R2.reuse, R0, R3 ;  /* 0x0000000002037224 */ /* 0x040fe200078e0203 */
[----:B------:R-:W-:-:S07]  /*02a0*/  IADD3 R2, PT, PT, -R2, RZ, RZ ;  /* 0x000000ff02027210 */ /* 0x000fce0007ffe1ff */
.L_x_80:
[C---:B------:R-:W-:Y:S02]  /*02b0*/  IADD3 R8, P1, PT, R4.reuse, UR8, RZ ;  /* 0x0000000804087c10 */ /* 0x040fe4000ff3e0ff */
[----:B0-----:R-:W-:Y:S02]  /*02c0*/  IADD3 R6, P2, PT, R4, UR10, RZ ;  /* 0x0000000a04067c10 */ /* 0x001fe4000ff5e0ff */
[C---:B------:R-:W-:Y:S02]  /*02d0*/  IADD3.X R9, PT, PT, R5.reuse, UR9, RZ, P1, !PT ;  /* 0x0000000905097c10 */ /* 0x040fe40008ffe4ff */
[----:B------:R-:W-:-:S03]  /*02e0*/  IADD3.X R7, PT, PT, R5, UR11, RZ, P2, !PT ;  /* 0x0000000b05077c10 */ /* 0x000fc600097fe4ff */
[----:B------:R-:W2:Y:S04]  /*02f0*/  LDG.E R8, desc[UR4][R8.64] ;  /* 0x0000000408087981 */ /* 0x000ea8000c1e1900 */
[----:B------:R-:W2:Y:S01]  /*0300*/  LDG.E R11, desc[UR4][R6.64] ;  /* 0x00000004060b7981 */ /* 0x000ea2000c1e1900 */
[----:B------:R-:W-:Y:S02]  /*0310*/  VIADD R2, R2, 0x1 ;  /* 0x0000000102027836 */ /* 0x000fe40000000000 */
[----:B------:R-:W-:-:S03]  /*0320*/  IMAD.WIDE.U32 R4, R0, 0x4, R4 ;  /* 0x0000000400047825 */ /* 0x000fc600078e0004 */
[----:B------:R-:W-:Y:S01]  /*0330*/  ISETP.NE.AND P1, PT, R2, RZ, PT ;  /* 0x000000ff0200720c */ /* 0x000fe20003f25270 */
[----:B--2---:R-:W-:-:S05]  /*0340*/  FADD R11, R8, R11 ;  /* 0x0000000b080b7221 */ /* 0x004fca0000000000 */
[----:B------:R0:W-:Y:S07]  /*0350*/  STG.E desc[UR4][R6.64], R11 ;  /* 0x0000000b06007986 */ /* 0x0001ee000c101904 */
[----:B------:R-:W-:Y:S05]  /*0360*/  @P1 BRA `(.L_x_80) ;  /* 0xfffffffc00d01947 */ /* 0x000fea000383ffff */
.L_x_79:
[----:B------:R-:W-:Y:S05]  /*0370*/  BSYNC.RECONVERGENT B0 ;  /* 0x0000000000007941 */ /* 0x000fea0003800200 */
.L_x_78:
[----:B------:R-:W-:Y:S05]  /*0380*/  @!P0 EXIT ;  /* 0x000000000000894d */ /* 0x000fea0003800000 */
.L_x_81:
[----:B0-----:R-:W0:Y:S08]  /*0390*/  LDC.64 R6, c[0x0][0x388] ;  /* 0x0000e200ff067b82 */ /* 0x001e300000000a00 */
[----:B------:R-:W1:Y:S01]  /*03a0*/  LDC.64 R4, c[0x0][0x390] ;  /* 0x0000e400ff047b82 */ /* 0x000e620000000a00 */
[----:B0-----:R-:W-:-:S06]  /*03b0*/  IMAD.WIDE.U32 R8, R3, 0x4, R6 ;  /* 0x0000000403087825 */ /* 0x001fcc00078e0006 */
[----:B------:R-:W2:Y:S01]  /*03c0*/  LDG.E R8, desc[UR4][R8.64] ;  /* 0x0000000408087981 */ /* 0x000ea2000c1e1900 */
[----:B-1----:R-:W-:-:S05]  /*03d0*/  IMAD.WIDE.U32 R10, R3, 0x4, R4 ;  /* 0x00000004030a7825 */ /* 0x002fca00078e0004 */
[----:B------:R-:W2:Y:S01]  /*03e0*/  LDG.E R13, desc[UR4][R10.64] ;  /* 0x000000040a0d7981 */ /* 0x000ea2000c1e1900 */
[----:B------:R-:W-:-:S05]  /*03f0*/  IADD3 R15, PT, PT, R0, R3, RZ ;  /* 0x00000003000f7210 */ /* 0x000fca0007ffe0ff */
[----:B------:R-:W-:-:S04]  /*0400*/  IMAD.WIDE.U32 R2, R15, 0x4, R6 ;  /* 0x000000040f027825 */ /* 0x000fc800078e0006 */
[----:B--2---:R-:W-:Y:S01]  /*0410*/  FADD R17, R8, R13 ;  /* 0x0000000d08117221 */ /* 0x004fe20000000000 */
[----:B------:R-:W-:-:S04]  /*0420*/  IMAD.WIDE.U32 R12, R15, 0x4, R4 ;  /* 0x000000040f0c7825 */ /* 0x000fc800078e0004 */
[----:B------:R0:W-:Y:S04]  /*0430*/  STG.E desc[UR4][R10.64], R17 ;  /* 0x000000110a007986 */ /* 0x0001e8000c101904 */
[----:B------:R-:W2:Y:S04]  /*0440*/  LDG.E R2, desc[UR4][R2.64] ;  /* 0x0000000402027981 */ /* 0x000ea8000c1e1900 */
[----:B------:R-:W2:Y:S01]  /*0450*/  LDG.E R19, desc[UR4][R12.64] ;  /* 0x000000040c137981 */ /* 0x000ea2000c1e1900 */
[----:B------:R-:W-:-:S04]  /*0460*/  IMAD.IADD R21, R15, 0x1, R0 ;  /* 0x000000010f157824 */ /* 0x000fc800078e0200 */
[----:B------:R-:W-:-:S04]  /*0470*/  IMAD.WIDE.U32 R8, R21, 0x4, R6 ;  /* 0x0000000415087825 */ /* 0x000fc800078e0006 */
[----:B------:R-:W-:-:S04]  /*0480*/  IMAD.WIDE.U32 R14, R21, 0x4, R4 ;  /* 0x00000004150e7825 */ /* 0x000fc800078e0004 */
[----:B--2---:R-:W-:-:S05]  /*0490*/  FADD R19, R2, R19 ;  /* 0x0000001302137221 */ /* 0x004fca0000000000 */
[----:B------:R1:W-:Y:S04]  /*04a0*/  STG.E desc[UR4][R12.64], R19 ;  /* 0x000000130c007986 */ /* 0x0003e8000c101904 */
[----:B------:R-:W2:Y:S04]  /*04b0*/  LDG.E R8, desc[UR4][R8.64] ;  /* 0x0000000408087981 */ /* 0x000ea8000c1e1900 */
[----:B------:R-:W2:Y:S01]  /*04c0*/  LDG.E R23, desc[UR4][R14.64] ;  /* 0x000000040e177981 */ /* 0x000ea2000c1e1900 */
[----:B------:R-:W-:-:S05]  /*04d0*/  IADD3 R21, PT, PT, R21, R0, RZ ;  /* 0x0000000015157210 */ /* 0x000fca0007ffe0ff */
[----:B------:R-:W-:-:S04]  /*04e0*/  IMAD.WIDE.U32 R6, R21, 0x4, R6 ;  /* 0x0000000415067825 */ /* 0x000fc800078e0006 */
[----:B------:R-:W-:-:S04]  /*04f0*/  IMAD.WIDE.U32 R4, R21, 0x4, R4 ;  /* 0x0000000415047825 */ /* 0x000fc800078e0004 */
[----:B--2---:R-:W-:-:S05]  /*0500*/  FADD R23, R8, R23 ;  /* 0x0000001708177221 */ /* 0x004fca0000000000 */
[----:B------:R1:W-:Y:S04]  /*0510*/  STG.E desc[UR4][R14.64], R23 ;  /* 0x000000170e007986 */ /* 0x0003e8000c101904 */
[----:B------:R-:W0:Y:S04]  /*0520*/  LDG.E R6, desc[UR4][R6.64] ;  /* 0x0000000406067981 */ /* 0x000e28000c1e1900 */
[----:B------:R-:W0:Y:S02]  /*0530*/  LDG.E R3, desc[UR4][R4.64] ;  /* 0x0000000404037981 */ /* 0x000e24000c1e1900 */
[----:B0-----:R-:W-:Y:S01]  /*0540*/  FADD R11, R6, R3 ;  /* 0x00000003060b7221 */ /* 0x001fe20000000000 */
[----:B------:R-:W-:-:S04]  /*0550*/  IADD3 R3, PT, PT, R21, R0, RZ ;  /* 0x0000000015037210 */ /* 0x000fc80007ffe0ff */
[----:B------:R1:W-:Y:S01]  /*0560*/  STG.E desc[UR4][R4.64], R11 ;  /* 0x0000000b04007986 */ /* 0x0003e2000c101904 */
[----:B------:R-:W-:-:S13]  /*0570*/  ISETP.GE.AND P0, PT, R3, UR6, PT ;  /* 0x0000000603007c0c */ /* 0x000fda000bf06270 */
[----:B-1----:R-:W-:Y:S05]  /*0580*/  @!P0 BRA `(.L_x_81) ;  /* 0xfffffffc00808947 */ /* 0x002fea000383ffff */
[----:B------:R-:W-:Y:S05]  /*0590*/  EXIT ;  /* 0x000000000000794d */ /* 0x000fea0003800000 */
.L_x_82:
        /* <DEDUP_REMOVED lines=14> */
.L_x_86:


//--------------------- .nv.global.init           --------------------------
	.section	.nv.global.init,"aw",@progbits
.nv.global.init:
	.type		$str$3,@object
	.size		$str$3,($str$2 - $str$3)
$str$3:
        /*0000*/ 	.byte	0x20, 0x0a, 0x00
	.type		$str$2,@object
	.size		$str$2,($str$1 - $str$2)
$str$2:
        /*0003*/ 	.byte	0x20, 0x2e, 0x20, 0x00
	.type		$str$1,@object
	.size		$str$1,($str - $str$1)
$str$1:
        /*0007*/ 	.byte	0x20, 0x78, 0x20, 0x00
	.type		$str,@object
	.size		$str,(.L_1 - $str)
$str:
        /*000b*/ 	.byte	0x43, 0x4f, 0x55, 0x4e, 0x54, 0x20, 0x3a, 0x20, 0x25, 0x64, 0x20, 0x2d, 0x2d, 0x20, 0x78, 0x20
        /*001b*/ 	.byte	0x3a, 0x20, 0x25, 0x64, 0x2c, 0x20, 0x79, 0x20, 0x3a, 0x20, 0x25, 0x64, 0x20, 0x2c, 0x20, 0x61
        /*002b*/ 	.byte	0x6c, 0x69, 0x76, 0x65, 0x20, 0x3a, 0x20, 0x25, 0x64, 0x20, 0x0a, 0x00
.L_1:


//--------------------- .nv.shared.reserved.0     --------------------------
	.section	.nv.shared.reserved.0,"aw",@nobits
	.weak		__nv_reservedSMEM_offset_0_alias
	.size		__nv_reservedSMEM_offset_0_alias, 0, 64
	.other		__nv_reservedSMEM_offset_0_alias,@"STO_CUDA_RESERVED_SHARED STV_DEFAULT"
__nv_reservedSMEM_offset_0_alias:
	.zero		0
	.zero		64


//--------------------- .nv.global                --------------------------
	.section	.nv.global,"aw",@nobits
	.align	8
.nv.global:
	.type		a,@object
	.size		a,(.L_0 - a)
a:
	.zero		8
.L_0:


//--------------------- .nv.constant0._Z8getIndexiii --------------------------
	.section	.nv.constant0._Z8getIndexiii,"a",@progbits
	.sectionflags	@""
	.align	4
.nv.constant0._Z8getIndexiii:
	.zero		908


//--------------------- .nv.constant0._Z10printBoardiPi --------------------------
	.section	.nv.constant0._Z10printBoardiPi,"a",@progbits
	.sectionflags	@""
	.align	4
.nv.constant0._Z10printBoardiPi:
	.zero		912


//--------------------- .nv.constant0._Z5printiPiS_S_ --------------------------
	.section	.nv.constant0._Z5printiPiS_S_,"a",@progbits
	.sectionflags	@""
	.align	4
.nv.constant0._Z5printiPiS_S_:
	.zero		928


//--------------------- .nv.constant0._Z3addiPfS_ --------------------------
	.section	.nv.constant0._Z3addiPfS_,"a",@progbits
	.sectionflags	@""
	.align	4
.nv.constant0._Z3addiPfS_:
	.zero		920


//--------------------- SYMBOLS --------------------------

	.type		.nv.reservedSmem.offset0,@object
	.size		.nv.reservedSmem.offset0,0x4
	.type		vprintf,@function
